	.target	sm_100a

	.elftype	@"ET_EXEC"


//--------------------- .note.nv.tkinfo           --------------------------
	.section	.note.nv.tkinfo,"",@"SHT_NOTE"
	.sectionflags	@"SHF_NOTE_NV_TKINFO"
	.tkinfo
        /*0018*/ 	.word	0x00000002
        /*0030*/ 	.string	""
        /*0030*/ 	.string	"ptxas"
        /*0030*/ 	.string	"Cuda compilation tools, release 13.0, V13.0.88"
        /*0030*/ 	.string	"Build cuda_13.0.r13.0/compiler.36424714_0"
        /*0030*/ 	.string	"-arch sm_100a -m 64 "



//--------------------- .note.nv.cuinfo           --------------------------
	.section	.note.nv.cuinfo,"",@"SHT_NOTE"
	.sectionflags	@"SHF_NOTE_NV_CUINFO"
        /*0018*/ 	.short	0x0002
        /*001a*/ 	.short	0x0064
        /*001c*/ 	.short	0x0082
	.zero		2


//--------------------- .nv.info                  --------------------------
	.section	.nv.info,"",@"SHT_CUDA_INFO"
	.align	4


	//----- nvinfo : EIATTR_REGCOUNT
	.align		4
        /*0000*/ 	.byte	0x04, 0x2f
        /*0002*/ 	.short	(.L_19 - .L_18)
	.align		4
.L_18:
        /*0004*/ 	.word	index@(_ZN7cutlass13device_kernelINS_4gemm6kernel13GemmUniversalIN4cute5tupleIJiiiiEEENS1_10collective13CollectiveMmaINS1_35MainloopSm100TmaUmmaWarpSpecializedILi8ELi2ELi4ENS5_IJNS4_1CILi2EEENSA_ILi1EEESC_EEEEENS5_IJNSA_ILi256EEENSA_ILi128EEENSA_ILi64EEEEEENS_6half_tENS5_IJlSC_lEEESJ_SK_NS4_8TiledMMAINS4_8MMA_AtomIJNS4_26SM100_MMA_F16BF16_2x1SM_SSISJ_SJ_fLi256ELi128ELNS4_4UMMA5MajorE0ELSP_0ELNSO_7ScaleInE0ELSQ_0EEEEEENS4_6LayoutINS5_IJSC_SC_SC_EEENS5_IJNSA_ILi0EEESV_SV_EEEEENS5_IJNS4_10UnderscoreESY_SY_EEEEENS4_18SM100_TMA_2SM_LOADENS4_14ComposedLayoutINS4_7SwizzleILi3ELi4ELi3EEENS4_18smem_ptr_flag_bitsILi16EEENST_INS5_IJNSA_ILi8EEESH_EEENS5_IJSH_SC_EEEEEEEvNS4_8identityES11_S1B_vS1C_EENS_8epilogue10collective18CollectiveEpilogueINS1E_23Sm100TmaWarpSpecializedILi4ELi2ELi32ELb1ELb0EEEJNS5_IJSG_SG_SH_EEENS5_IJNST_ISG_SC_EENST_INSA_ILi32EEESC_EEEEESJ_SK_SJ_SK_NS1E_6fusion15FusionCallbacksIS1I_NS1O_13LinCombEltActINS1E_6thread4ReLuESJ_fSJ_fLNS_15FloatRoundStyleE2EEES1J_S1N_JEEENS4_5SM1004TMEM4LOAD26SM100_TMEM_LOAD_32dp32b32xENS4_13SM90_TMA_LOADENS12_INS13_ILi2ELi4ELi3EEES16_NST_INS5_IJS17_S1L_EEENS5_IJS1L_SC_EEEEEEENS4_39AutoVectorizingCopyWithAssumedAlignmentILi128EEENS4_14SM90_TMA_STOREES25_S27_S27_EEEvvEEEEvNT_6ParamsE)
        /*0008*/ 	.word	0x00000077


	//----- nvinfo : EIATTR_FRAME_SIZE
	.align		4
.L_19:
        /*000c*/ 	.byte	0x04, 0x11
        /*000e*/ 	.short	(.L_21 - .L_20)
	.align		4
.L_20:
        /*0010*/ 	.word	index@($__internal_2_$__cuda_sm10x_tcgen05_guardrail_trap_unallocated_columns_being_dealloced)
        /*0014*/ 	.word	0x00000000


	//----- nvinfo : EIATTR_FRAME_SIZE
	.align		4
.L_21:
        /*0018*/ 	.byte	0x04, 0x11
        /*001a*/ 	.short	(.L_23 - .L_22)
	.align		4
.L_22:
        /*001c*/ 	.word	index@($__internal_1_$__cuda_sm10x_tcgen05_guardrail_trap_phase_invalid_during_alloc)
        /*0020*/ 	.word	0x00000000


	//----- nvinfo : EIATTR_FRAME_SIZE
	.align		4
.L_23:
        /*0024*/ 	.byte	0x04, 0x11
        /*0026*/ 	.short	(.L_25 - .L_24)
	.align		4
.L_24:
        /*0028*/ 	.word	index@($__internal_0_$__cuda_sm10x_tcgen05_guardrail_trap_col_being_dealloced_not_returned_by_alloc)
        /*002c*/ 	.word	0x00000000


	//----- nvinfo : EIATTR_FRAME_SIZE
	.align		4
.L_25:
        /*0030*/ 	.byte	0x04, 0x11
        /*0032*/ 	.short	(.L_27 - .L_26)
	.align		4
.L_26:
        /*0034*/ 	.word	index@(_ZN7cutlass13device_kernelINS_4gemm6kernel13GemmUniversalIN4cute5tupleIJiiiiEEENS1_10collective13CollectiveMmaINS1_35MainloopSm100TmaUmmaWarpSpecializedILi8ELi2ELi4ENS5_IJNS4_1CILi2EEENSA_ILi1EEESC_EEEEENS5_IJNSA_ILi256EEENSA_ILi128EEENSA_ILi64EEEEEENS_6half_tENS5_IJlSC_lEEESJ_SK_NS4_8TiledMMAINS4_8MMA_AtomIJNS4_26SM100_MMA_F16BF16_2x1SM_SSISJ_SJ_fLi256ELi128ELNS4_4UMMA5MajorE0ELSP_0ELNSO_7ScaleInE0ELSQ_0EEEEEENS4_6LayoutINS5_IJSC_SC_SC_EEENS5_IJNSA_ILi0EEESV_SV_EEEEENS5_IJNS4_10UnderscoreESY_SY_EEEEENS4_18SM100_TMA_2SM_LOADENS4_14ComposedLayoutINS4_7SwizzleILi3ELi4ELi3EEENS4_18smem_ptr_flag_bitsILi16EEENST_INS5_IJNSA_ILi8EEESH_EEENS5_IJSH_SC_EEEEEEEvNS4_8identityES11_S1B_vS1C_EENS_8epilogue10collective18CollectiveEpilogueINS1E_23Sm100TmaWarpSpecializedILi4ELi2ELi32ELb1ELb0EEEJNS5_IJSG_SG_SH_EEENS5_IJNST_ISG_SC_EENST_INSA_ILi32EEESC_EEEEESJ_SK_SJ_SK_NS1E_6fusion15FusionCallbacksIS1I_NS1O_13LinCombEltActINS1E_6thread4ReLuESJ_fSJ_fLNS_15FloatRoundStyleE2EEES1J_S1N_JEEENS4_5SM1004TMEM4LOAD26SM100_TMEM_LOAD_32dp32b32xENS4_13SM90_TMA_LOADENS12_INS13_ILi2ELi4ELi3EEES16_NST_INS5_IJS17_S1L_EEENS5_IJS1L_SC_EEEEEEENS4_39AutoVectorizingCopyWithAssumedAlignmentILi128EEENS4_14SM90_TMA_STOREES25_S27_S27_EEEvvEEEEvNT_6ParamsE)
        /*0038*/ 	.word	0x00000000


	//----- nvinfo : EIATTR_MIN_STACK_SIZE
	.align		4
.L_27:
        /*003c*/ 	.byte	0x04, 0x12
        /*003e*/ 	.short	(.L_29 - .L_28)
	.align		4
.L_28:
        /*0040*/ 	.word	index@(_ZN7cutlass13device_kernelINS_4gemm6kernel13GemmUniversalIN4cute5tupleIJiiiiEEENS1_10collective13CollectiveMmaINS1_35MainloopSm100TmaUmmaWarpSpecializedILi8ELi2ELi4ENS5_IJNS4_1CILi2EEENSA_ILi1EEESC_EEEEENS5_IJNSA_ILi256EEENSA_ILi128EEENSA_ILi64EEEEEENS_6half_tENS5_IJlSC_lEEESJ_SK_NS4_8TiledMMAINS4_8MMA_AtomIJNS4_26SM100_MMA_F16BF16_2x1SM_SSISJ_SJ_fLi256ELi128ELNS4_4UMMA5MajorE0ELSP_0ELNSO_7ScaleInE0ELSQ_0EEEEEENS4_6LayoutINS5_IJSC_SC_SC_EEENS5_IJNSA_ILi0EEESV_SV_EEEEENS5_IJNS4_10UnderscoreESY_SY_EEEEENS4_18SM100_TMA_2SM_LOADENS4_14ComposedLayoutINS4_7SwizzleILi3ELi4ELi3EEENS4_18smem_ptr_flag_bitsILi16EEENST_INS5_IJNSA_ILi8EEESH_EEENS5_IJSH_SC_EEEEEEEvNS4_8identityES11_S1B_vS1C_EENS_8epilogue10collective18CollectiveEpilogueINS1E_23Sm100TmaWarpSpecializedILi4ELi2ELi32ELb1ELb0EEEJNS5_IJSG_SG_SH_EEENS5_IJNST_ISG_SC_EENST_INSA_ILi32EEESC_EEEEESJ_SK_SJ_SK_NS1E_6fusion15FusionCallbacksIS1I_NS1O_13LinCombEltActINS1E_6thread4ReLuESJ_fSJ_fLNS_15FloatRoundStyleE2EEES1J_S1N_JEEENS4_5SM1004TMEM4LOAD26SM100_TMEM_LOAD_32dp32b32xENS4_13SM90_TMA_LOADENS12_INS13_ILi2ELi4ELi3EEES16_NST_INS5_IJS17_S1L_EEENS5_IJS1L_SC_EEEEEEENS4_39AutoVectorizingCopyWithAssumedAlignmentILi128EEENS4_14SM90_TMA_STOREES25_S27_S27_EEEvvEEEEvNT_6ParamsE)
        /*0044*/ 	.word	0x00000000
.L_29:


//--------------------- .nv.compat                --------------------------
	.section	.nv.compat,"",@"SHT_CUDA_COMPAT_INFO"
	.align	4
        /*0000*/ 	.byte	0x02, 0x09, 0x01, 0x00, 0x02, 0x02, 0x02, 0x00, 0x02, 0x05, 0x05, 0x00, 0x03, 0x07, 0x01, 0x01
        /*0010*/ 	.byte	0x02, 0x03, 0x01, 0x00, 0x02, 0x06, 0x01, 0x00, 0x04, 0x0b, 0x08, 0x00, 0x09, 0x00, 0x00, 0x00
        /*0020*/ 	.byte	0x00, 0x00, 0x00, 0x00


//--------------------- .nv.info._ZN7cutlass13device_kernelINS_4gemm6kernel13GemmUniversalIN4cute5tupleIJiiiiEEENS1_10collective13CollectiveMmaINS1_35MainloopSm100TmaUmmaWarpSpecializedILi8ELi2ELi4ENS5_IJNS4_1CILi2EEENSA_ILi1EEESC_EEEEENS5_IJNSA_ILi256EEENSA_ILi128EEENSA_ILi64EEEEEENS_6half_tENS5_IJlSC_lEEESJ_SK_NS4_8TiledMMAINS4_8MMA_AtomIJNS4_26SM100_MMA_F16BF16_2x1SM_SSISJ_SJ_fLi256ELi128ELNS4_4UMMA5MajorE0ELSP_0ELNSO_7ScaleInE0ELSQ_0EEEEEENS4_6LayoutINS5_IJSC_SC_SC_EEENS5_IJNSA_ILi0EEESV_SV_EEEEENS5_IJNS4_10UnderscoreESY_SY_EEEEENS4_18SM100_TMA_2SM_LOADENS4_14ComposedLayoutINS4_7SwizzleILi3ELi4ELi3EEENS4_18smem_ptr_flag_bitsILi16EEENST_INS5_IJNSA_ILi8EEESH_EEENS5_IJSH_SC_EEEEEEEvNS4_8identityES11_S1B_vS1C_EENS_8epilogue10collective18CollectiveEpilogueINS1E_23Sm100TmaWarpSpecializedILi4ELi2ELi32ELb1ELb0EEEJNS5_IJSG_SG_SH_EEENS5_IJNST_ISG_SC_EENST_INSA_ILi32EEESC_EEEEESJ_SK_SJ_SK_NS1E_6fusion15FusionCallbacksIS1I_NS1O_13LinCombEltActINS1E_6thread4ReLuESJ_fSJ_fLNS_15FloatRoundStyleE2EEES1J_S1N_JEEENS4_5SM1004TMEM4LOAD26SM100_TMEM_LOAD_32dp32b32xENS4_13SM90_TMA_LOADENS12_INS13_ILi2ELi4ELi3EEES16_NST_INS5_IJS17_S1L_EEENS5_IJS1L_SC_EEEEEEENS4_39AutoVectorizingCopyWithAssumedAlignmentILi128EEENS4_14SM90_TMA_STOREES25_S27_S27_EEEvvEEEEvNT_6ParamsE --------------------------
	.section	.nv.info._ZN7cutlass13device_kernelINS_4gemm6kernel13GemmUniversalIN4cute5tupleIJiiiiEEENS1_10collective13CollectiveMmaINS1_35MainloopSm100TmaUmmaWarpSpecializedILi8ELi2ELi4ENS5_IJNS4_1CILi2EEENSA_ILi1EEESC_EEEEENS5_IJNSA_ILi256EEENSA_ILi128EEENSA_ILi64EEEEEENS_6half_tENS5_IJlSC_lEEESJ_SK_NS4_8TiledMMAINS4_8MMA_AtomIJNS4_26SM100_MMA_F16BF16_2x1SM_SSISJ_SJ_fLi256ELi128ELNS4_4UMMA5MajorE0ELSP_0ELNSO_7ScaleInE0ELSQ_0EEEEEENS4_6LayoutINS5_IJSC_SC_SC_EEENS5_IJNSA_ILi0EEESV_SV_EEEEENS5_IJNS4_10UnderscoreESY_SY_EEEEENS4_18SM100_TMA_2SM_LOADENS4_14ComposedLayoutINS4_7SwizzleILi3ELi4ELi3EEENS4_18smem_ptr_flag_bitsILi16EEENST_INS5_IJNSA_ILi8EEESH_EEENS5_IJSH_SC_EEEEEEEvNS4_8identityES11_S1B_vS1C_EENS_8epilogue10collective18CollectiveEpilogueINS1E_23Sm100TmaWarpSpecializedILi4ELi2ELi32ELb1ELb0EEEJNS5_IJSG_SG_SH_EEENS5_IJNST_ISG_SC_EENST_INSA_ILi32EEESC_EEEEESJ_SK_SJ_SK_NS1E_6fusion15FusionCallbacksIS1I_NS1O_13LinCombEltActINS1E_6thread4ReLuESJ_fSJ_fLNS_15FloatRoundStyleE2EEES1J_S1N_JEEENS4_5SM1004TMEM4LOAD26SM100_TMEM_LOAD_32dp32b32xENS4_13SM90_TMA_LOADENS12_INS13_ILi2ELi4ELi3EEES16_NST_INS5_IJS17_S1L_EEENS5_IJS1L_SC_EEEEEEENS4_39AutoVectorizingCopyWithAssumedAlignmentILi128EEENS4_14SM90_TMA_STOREES25_S27_S27_EEEvvEEEEvNT_6ParamsE,"",@"SHT_CUDA_INFO"
	.sectionflags	@""
	.align	4


	//----- nvinfo : EIATTR_CUDA_API_VERSION
	.align		4
        /*0000*/ 	.byte	0x04, 0x37
        /*0002*/ 	.short	(.L_31 - .L_30)
.L_30:
        /*0004*/ 	.word	0x00000082


	//----- nvinfo : EIATTR_KPARAM_INFO
	.align		4
.L_31:
        /*0008*/ 	.byte	0x04, 0x17
        /*000a*/ 	.short	(.L_33 - .L_32)
.L_32:
        /*000c*/ 	.word	0x00000000
        /*0010*/ 	.short	0x0000
        /*0012*/ 	.short	0x0000
        /*0014*/ 	.byte	0x00, 0xf0, 0x01, 0x20


	//----- nvinfo : EIATTR_AT_ENTRY_FRAGMENTS
	.align		4
.L_33:
        /*0018*/ 	.byte	0x04, 0x4f
        /*001a*/ 	.short	(.L_35 - .L_34)


	//   ....[0]....
.L_34:
        /*001c*/ 	.word	0x00000007


	//----- nvinfo : EIATTR_RESERVED_SMEM_USED
	.align		4
.L_35:
        /*0020*/ 	.byte	0x01, 0x41
	.zero		2


	//----- nvinfo : EIATTR_SPARSE_MMA_MASK
	.align		4
        /*0024*/ 	.byte	0x03, 0x50
        /*0026*/ 	.short	0x0000


	//----- nvinfo : EIATTR_TCGEN05_2CTA_USED
	.align		4
        /*0028*/ 	.byte	0x01, 0x52
	.zero		2


	//----- nvinfo : EIATTR_MAXREG_COUNT
	.align		4
        /*002c*/ 	.byte	0x03, 0x1b
        /*002e*/ 	.short	0x00ff


	//----- nvinfo : EIATTR_NUM_BARRIERS
	.align		4
        /*0030*/ 	.byte	0x02, 0x4c
        /*0032*/ 	.byte	0x07
	.zero		1


	//----- nvinfo : EIATTR_EXTERNS
	.align		4
        /*0034*/ 	.byte	0x04, 0x0f
        /*0036*/ 	.short	(.L_37 - .L_36)


	//   ....[0]....
	.align		4
.L_36:
        /*0038*/ 	.word	index@(__assertfail)


	//----- nvinfo : EIATTR_MERCURY_ISA_VERSION
	.align		4
.L_37:
        /*003c*/ 	.byte	0x03, 0x5f
        /*003e*/ 	.short	0x0101


	//----- nvinfo : EIATTR_INT_WARP_WIDE_INSTR_OFFSETS
	.align		4
        /*0040*/ 	.byte	0x04, 0x31
        /*0042*/ 	.short	(.L_39 - .L_38)


	//   ....[0]....
.L_38:
        /*0044*/ 	.word	0x00000d60


	//   ....[1]....
        /*0048*/ 	.word	0x00000e00


	//   ....[2]....
        /*004c*/ 	.word	0x00002150


	//   ....[3]....
        /*0050*/ 	.word	0x00004260


	//   ....[4]....
        /*0054*/ 	.word	0x00004290


	//   ....[5]....
        /*0058*/ 	.word	0x000042e0


	//   ....[6]....
        /*005c*/ 	.word	0x00004c00


	//   ....[7]....
        /*0060*/ 	.word	0x00004c60


	//   ....[8]....
        /*0064*/ 	.word	0x00004d40


	//   ....[9]....
        /*0068*/ 	.word	0x00004db0


	//   ....[10]....
        /*006c*/ 	.word	0x00004ec0


	//   ....[11]....
        /*0070*/ 	.word	0x00004f50


	//   ....[12]....
        /*0074*/ 	.word	0x00005120


	//   ....[13]....
        /*0078*/ 	.word	0x00005280


	//----- nvinfo : EIATTR_COOP_GROUP_MASK_REGIDS
	.align		4
.L_39:
        /*007c*/ 	.byte	0x04, 0x29
        /*007e*/ 	.short	(.L_41 - .L_40)


	//   ....[0]....
.L_40:
        /*0080*/ 	.word	0xffffffff


	//   ....[1]....
        /*0084*/ 	.word	0xffffffff


	//   ....[2]....
        /*0088*/ 	.word	0xffffffff


	//   ....[3]....
        /*008c*/ 	.word	0xffffffff


	//   ....[4]....
        /*0090*/ 	.word	0xffffffff


	//   ....[5]....
        /*0094*/ 	.word	0xffffffff


	//   ....[6]....
        /*0098*/ 	.word	0xffffffff


	//   ....[7]....
        /*009c*/ 	.word	0xffffffff


	//   ....[8]....
        /*00a0*/ 	.word	0xffffffff


	//   ....[9]....
        /*00a4*/ 	.word	0xffffffff


	//   ....[10]....
        /*00a8*/ 	.word	0xffffffff


	//   ....[11]....
        /*00ac*/ 	.word	0xffffffff


	//   ....[12]....
        /*00b0*/ 	.word	0xffffffff


	//   ....[13]....
        /*00b4*/ 	.word	0xffffffff


	//----- nvinfo : EIATTR_COOP_GROUP_INSTR_OFFSETS
	.align		4
.L_41:
        /*00b8*/ 	.byte	0x04, 0x28
        /*00ba*/ 	.short	(.L_43 - .L_42)


	//   ....[0]....
.L_42:
        /*00bc*/ 	.word	0x000000c0


	//   ....[1]....
        /*00c0*/ 	.word	0x000004d0


	//   ....[2]....
        /*00c4*/ 	.word	0x000006d0


	//   ....[3]....
        /*00c8*/ 	.word	0x00000860


	//   ....[4]....
        /*00cc*/ 	.word	0x00000950


	//   ....[5]....
        /*00d0*/ 	.word	0x00000ab0


	//   ....[6]....
        /*00d4*/ 	.word	0x00000c40


	//   ....[7]....
        /*00d8*/ 	.word	0x00000e80


	//   ....[8]....
        /*00dc*/ 	.word	0x00002030


	//   ....[9]....
        /*00e0*/ 	.word	0x00003050


	//   ....[10]....
        /*00e4*/ 	.word	0x00003520


	//   ....[11]....
        /*00e8*/ 	.word	0x00003550


	//   ....[12]....
        /*00ec*/ 	.word	0x00004170


	//   ....[13]....
        /*00f0*/ 	.word	0x00004380


	//----- nvinfo : EIATTR_VRC_CTA_INIT_COUNT
	.align		4
.L_43:
        /*00f4*/ 	.byte	0x02, 0x4a
        /*00f6*/ 	.byte	0x80
	.zero		1


	//----- nvinfo : EIATTR_SYSCALL_OFFSETS
	.align		4
        /*00f8*/ 	.byte	0x04, 0x46
        /*00fa*/ 	.short	(.L_45 - .L_44)


	//   ....[0]....
.L_44:
        /*00fc*/ 	.word	0x00005d10


	//   ....[1]....
        /*0100*/ 	.word	0x00005e00


	//   ....[2]....
        /*0104*/ 	.word	0x000065c0


	//   ....[3]....
        /*0108*/ 	.word	0x00007240


	//   ....[4]....
        /*010c*/ 	.word	0x00007e90


	//   ....[5]....
        /*0110*/ 	.word	0x00008ae0


	//----- nvinfo : EIATTR_MBARRIER_INSTR_OFFSETS
	.align		4
.L_45:
        /*0114*/ 	.byte	0x04, 0x39
        /*0116*/ 	.short	(.L_47 - .L_46)


	//   ....[0]....
.L_46:
        /*0118*/ 	.word	0x000005c0
        /*011c*/ 	.word	0x000000ff
        /*0120*/ 	.word	0x00000000
        /*0124*/ 	.short	0x0100
        /*0126*/ 	.byte	0x08
	.zero		1


	//   ....[1]....
        /*0128*/ 	.word	0x000005d0
        /*012c*/ 	.word	0x000000ff
        /*0130*/ 	.word	0x00000040
        /*0134*/ 	.short	0x0100
        /*0136*/ 	.byte	0x08
	.zero		1


	//   ....[2]....
        /*0138*/ 	.word	0x000005e0
        /*013c*/ 	.word	0x000000ff
        /*0140*/ 	.word	0x00000008
        /*0144*/ 	.short	0x0100
        /*0146*/ 	.byte	0x08
	.zero		1


	//   ....[3]....
        /*0148*/ 	.word	0x000005f0
        /*014c*/ 	.word	0x000000ff
        /*0150*/ 	.word	0x00000048
        /*0154*/ 	.short	0x0100
        /*0156*/ 	.byte	0x08
	.zero		1


	//   ....[4]....
        /*0158*/ 	.word	0x00000600
        /*015c*/ 	.word	0x000000ff
        /*0160*/ 	.word	0x00000010
        /*0164*/ 	.short	0x0100
        /*0166*/ 	.byte	0x08
	.zero		1


	//   ....[5]....
        /*0168*/ 	.word	0x00000610
        /*016c*/ 	.word	0x000000ff
        /*0170*/ 	.word	0x00000050
        /*0174*/ 	.short	0x0100
        /*0176*/ 	.byte	0x08
	.zero		1


	//   ....[6]....
        /*0178*/ 	.word	0x00000620
        /*017c*/ 	.word	0x000000ff
        /*0180*/ 	.word	0x00000018
        /*0184*/ 	.short	0x0100
        /*0186*/ 	.byte	0x08
	.zero		1


	//   ....[7]....
        /*0188*/ 	.word	0x00000630
        /*018c*/ 	.word	0x000000ff
        /*0190*/ 	.word	0x00000058
        /*0194*/ 	.short	0x0100
        /*0196*/ 	.byte	0x08
	.zero		1


	//   ....[8]....
        /*0198*/ 	.word	0x00000640
        /*019c*/ 	.word	0x000000ff
        /*01a0*/ 	.word	0x00000020
        /*01a4*/ 	.short	0x0100
        /*01a6*/ 	.byte	0x08
	.zero		1


	//   ....[9]....
        /*01a8*/ 	.word	0x00000650
        /*01ac*/ 	.word	0x000000ff
        /*01b0*/ 	.word	0x00000060
        /*01b4*/ 	.short	0x0100
        /*01b6*/ 	.byte	0x08
	.zero		1


	//   ....[10]....
        /*01b8*/ 	.word	0x00000660
        /*01bc*/ 	.word	0x000000ff
        /*01c0*/ 	.word	0x00000028
        /*01c4*/ 	.short	0x0100
        /*01c6*/ 	.byte	0x08
	.zero		1


	//   ....[11]....
        /*01c8*/ 	.word	0x00000670
        /*01cc*/ 	.word	0x000000ff
        /*01d0*/ 	.word	0x00000068
        /*01d4*/ 	.short	0x0100
        /*01d6*/ 	.byte	0x08
	.zero		1


	//   ....[12]....
        /*01d8*/ 	.word	0x00000680
        /*01dc*/ 	.word	0x000000ff
        /*01e0*/ 	.word	0x00000030
        /*01e4*/ 	.short	0x0100
        /*01e6*/ 	.byte	0x08
	.zero		1


	//   ....[13]....
        /*01e8*/ 	.word	0x00000690
        /*01ec*/ 	.word	0x000000ff
        /*01f0*/ 	.word	0x00000070
        /*01f4*/ 	.short	0x0100
        /*01f6*/ 	.byte	0x08
	.zero		1


	//   ....[14]....
        /*01f8*/ 	.word	0x000006a0
        /*01fc*/ 	.word	0x000000ff
        /*0200*/ 	.word	0x00000038
        /*0204*/ 	.short	0x0100
        /*0206*/ 	.byte	0x08
	.zero		1


	//   ....[15]....
        /*0208*/ 	.word	0x000006b0
        /*020c*/ 	.word	0x000000ff
        /*0210*/ 	.word	0x00000078
        /*0214*/ 	.short	0x0100
        /*0216*/ 	.byte	0x08
	.zero		1


	//   ....[16]....
        /*0218*/ 	.word	0x000007d0
        /*021c*/ 	.word	0x000000ff
        /*0220*/ 	.word	0x00000080
        /*0224*/ 	.short	0x0100
        /*0226*/ 	.byte	0x09
	.zero		1


	//   ....[17]....
        /*0228*/ 	.word	0x000007e0
        /*022c*/ 	.word	0x000000ff
        /*0230*/ 	.word	0x000000a0
        /*0234*/ 	.short	0x0100
        /*0236*/ 	.byte	0x09
	.zero		1


	//   ....[18]....
        /*0238*/ 	.word	0x000007f0
        /*023c*/ 	.word	0x000000ff
        /*0240*/ 	.word	0x00000088
        /*0244*/ 	.short	0x0100
        /*0246*/ 	.byte	0x09
	.zero		1


	//   ....[19]....
        /*0248*/ 	.word	0x00000800
        /*024c*/ 	.word	0x000000ff
        /*0250*/ 	.word	0x000000a8
        /*0254*/ 	.short	0x0100
        /*0256*/ 	.byte	0x09
	.zero		1


	//   ....[20]....
        /*0258*/ 	.word	0x00000810
        /*025c*/ 	.word	0x000000ff
        /*0260*/ 	.word	0x00000090
        /*0264*/ 	.short	0x0100
        /*0266*/ 	.byte	0x09
	.zero		1


	//   ....[21]....
        /*0268*/ 	.word	0x00000820
        /*026c*/ 	.word	0x000000ff
        /*0270*/ 	.word	0x000000b0
        /*0274*/ 	.short	0x0100
        /*0276*/ 	.byte	0x09
	.zero		1


	//   ....[22]....
        /*0278*/ 	.word	0x00000830
        /*027c*/ 	.word	0x000000ff
        /*0280*/ 	.word	0x00000098
        /*0284*/ 	.short	0x0100
        /*0286*/ 	.byte	0x09
	.zero		1


	//   ....[23]....
        /*0288*/ 	.word	0x00000840
        /*028c*/ 	.word	0x000000ff
        /*0290*/ 	.word	0x000000b8
        /*0294*/ 	.short	0x0100
        /*0296*/ 	.byte	0x09
	.zero		1


	//   ....[24]....
        /*0298*/ 	.word	0x00000920
        /*029c*/ 	.word	0x000000ff
        /*02a0*/ 	.word	0x000000c0
        /*02a4*/ 	.short	0x0100
        /*02a6*/ 	.byte	0x08
	.zero		1


	//   ....[25]....
        /*02a8*/ 	.word	0x00000930
        /*02ac*/ 	.word	0x000000ff
        /*02b0*/ 	.word	0x000000c8
        /*02b4*/ 	.short	0x0100
        /*02b6*/ 	.byte	0x08
	.zero		1


	//   ....[26]....
        /*02b8*/ 	.word	0x00000a60
        /*02bc*/ 	.word	0x000000ff
        /*02c0*/ 	.word	0x000000d0
        /*02c4*/ 	.short	0x0100
        /*02c6*/ 	.byte	0x08
	.zero		1


	//   ....[27]....
        /*02c8*/ 	.word	0x00000a70
        /*02cc*/ 	.word	0x000000ff
        /*02d0*/ 	.word	0x000000e0
        /*02d4*/ 	.short	0x0100
        /*02d6*/ 	.byte	0x08
	.zero		1


	//   ....[28]....
        /*02d8*/ 	.word	0x00000a80
        /*02dc*/ 	.word	0x000000ff
        /*02e0*/ 	.word	0x000000d8
        /*02e4*/ 	.short	0x0100
        /*02e6*/ 	.byte	0x08
	.zero		1


	//   ....[29]....
        /*02e8*/ 	.word	0x00000a90
        /*02ec*/ 	.word	0x000000ff
        /*02f0*/ 	.word	0x000000e8
        /*02f4*/ 	.short	0x0100
        /*02f6*/ 	.byte	0x08
	.zero		1


	//   ....[30]....
        /*02f8*/ 	.word	0x00000bb0
        /*02fc*/ 	.word	0x000000ff
        /*0300*/ 	.word	0x000000f0
        /*0304*/ 	.short	0x0100
        /*0306*/ 	.byte	0x09
	.zero		1


	//   ....[31]....
        /*0308*/ 	.word	0x00000bc0
        /*030c*/ 	.word	0x000000ff
        /*0310*/ 	.word	0x00000110
        /*0314*/ 	.short	0x0100
        /*0316*/ 	.byte	0x09
	.zero		1


	//   ....[32]....
        /*0318*/ 	.word	0x00000bd0
        /*031c*/ 	.word	0x000000ff
        /*0320*/ 	.word	0x000000f8
        /*0324*/ 	.short	0x0100
        /*0326*/ 	.byte	0x09
	.zero		1


	//   ....[33]....
        /*0328*/ 	.word	0x00000be0
        /*032c*/ 	.word	0x000000ff
        /*0330*/ 	.word	0x00000118
        /*0334*/ 	.short	0x0100
        /*0336*/ 	.byte	0x09
	.zero		1


	//   ....[34]....
        /*0338*/ 	.word	0x00000bf0
        /*033c*/ 	.word	0x000000ff
        /*0340*/ 	.word	0x00000100
        /*0344*/ 	.short	0x0100
        /*0346*/ 	.byte	0x09
	.zero		1


	//   ....[35]....
        /*0348*/ 	.word	0x00000c00
        /*034c*/ 	.word	0x000000ff
        /*0350*/ 	.word	0x00000120
        /*0354*/ 	.short	0x0100
        /*0356*/ 	.byte	0x09
	.zero		1


	//   ....[36]....
        /*0358*/ 	.word	0x00000c10
        /*035c*/ 	.word	0x000000ff
        /*0360*/ 	.word	0x00000108
        /*0364*/ 	.short	0x0100
        /*0366*/ 	.byte	0x09
	.zero		1


	//   ....[37]....
        /*0368*/ 	.word	0x00000c20
        /*036c*/ 	.word	0x000000ff
        /*0370*/ 	.word	0x00000128
        /*0374*/ 	.short	0x0100
        /*0376*/ 	.byte	0x09
	.zero		1


	//   ....[38]....
        /*0378*/ 	.word	0x00000d10
        /*037c*/ 	.word	0x000000ff
        /*0380*/ 	.word	0x00000130
        /*0384*/ 	.short	0x0100
        /*0386*/ 	.byte	0x08
	.zero		1


	//   ....[39]....
        /*0388*/ 	.word	0x00000d20
        /*038c*/ 	.word	0x000000ff
        /*0390*/ 	.word	0x00000140
        /*0394*/ 	.short	0x0100
        /*0396*/ 	.byte	0x08
	.zero		1


	//   ....[40]....
        /*0398*/ 	.word	0x00000d30
        /*039c*/ 	.word	0x000000ff
        /*03a0*/ 	.word	0x00000138
        /*03a4*/ 	.short	0x0100
        /*03a6*/ 	.byte	0x08
	.zero		1


	//   ....[41]....
        /*03a8*/ 	.word	0x00000d40
        /*03ac*/ 	.word	0x000000ff
        /*03b0*/ 	.word	0x00000148
        /*03b4*/ 	.short	0x0100
        /*03b6*/ 	.byte	0x08
	.zero		1


	//   ....[42]....
        /*03b8*/ 	.word	0x00000e30
        /*03bc*/ 	.word	0x000000ff
        /*03c0*/ 	.word	0x00000150
        /*03c4*/ 	.short	0x0100
        /*03c6*/ 	.byte	0x07
	.zero		1


	//   ....[43]....
        /*03c8*/ 	.word	0x00001820
        /*03cc*/ 	.word	0x00000002
        /*03d0*/ 	.word	0x00000140
        /*03d4*/ 	.short	0x010a
        /*03d6*/ 	.byte	0xff
	.zero		1


	//   ....[44]....
        /*03d8*/ 	.word	0x00001850
        /*03dc*/ 	.word	0x00000002
        /*03e0*/ 	.word	0x00000130
        /*03e4*/ 	.short	0x0101
        /*03e6*/ 	.byte	0xff
	.zero		1


	//   ....[45]....
        /*03e8*/ 	.word	0x00001920
        /*03ec*/ 	.word	0x000000ff
        /*03f0*/ 	.word	0x00000040
        /*03f4*/ 	.short	0x010a
        /*03f6*/ 	.byte	0x08
	.zero		1


	//   ....[46]....
        /*03f8*/ 	.word	0x00001a20
        /*03fc*/ 	.word	0x000000ff
        /*0400*/ 	.word	0x00000040
        /*0404*/ 	.short	0x010a
        /*0406*/ 	.byte	0x21
	.zero		1


	//   ....[47]....
        /*0408*/ 	.word	0x00001bd0
        /*040c*/ 	.word	0x000000ff
        /*0410*/ 	.word	0x00000040
        /*0414*/ 	.short	0x010a
        /*0416*/ 	.byte	0x08
	.zero		1


	//   ....[48]....
        /*0418*/ 	.word	0x00001cf0
        /*041c*/ 	.word	0x000000ff
        /*0420*/ 	.word	0x000000c8
        /*0424*/ 	.short	0x0101
        /*0426*/ 	.byte	0x06
	.zero		1


	//   ....[49]....
        /*0428*/ 	.word	0x00001d00
        /*042c*/ 	.word	0x000000ff
        /*0430*/ 	.word	0x00000040
        /*0434*/ 	.short	0x010a
        /*0436*/ 	.byte	0x08
	.zero		1


	//   ....[50]....
        /*0438*/ 	.word	0x00001d80
        /*043c*/ 	.word	0x000000ff
        /*0440*/ 	.word	0x00000040
        /*0444*/ 	.short	0x010a
        /*0446*/ 	.byte	0x11
	.zero		1


	//   ....[51]....
        /*0448*/ 	.word	0x00001f10
        /*044c*/ 	.word	0x000000ff
        /*0450*/ 	.word	0x00000040
        /*0454*/ 	.short	0x010a
        /*0456*/ 	.byte	0x08
	.zero		1


	//   ....[52]....
        /*0458*/ 	.word	0x00002060
        /*045c*/ 	.word	0x00000002
        /*0460*/ 	.word	0x000000d0
        /*0464*/ 	.short	0x010a
        /*0466*/ 	.byte	0xff
	.zero		1


	//   ....[53]....
        /*0468*/ 	.word	0x00002120
        /*046c*/ 	.word	0x00000002
        /*0470*/ 	.word	0x00000000
        /*0474*/ 	.short	0x0101
        /*0476*/ 	.byte	0xff
	.zero		1


	//   ....[54]....
        /*0478*/ 	.word	0x00002680
        /*047c*/ 	.word	0x000000ff
        /*0480*/ 	.word	0x00000000
        /*0484*/ 	.short	0x010a
        /*0486*/ 	.byte	0x04
	.zero		1


	//   ....[55]....
        /*0488*/ 	.word	0x00002710
        /*048c*/ 	.word	0x000000ff
        /*0490*/ 	.word	0x00000000
        /*0494*/ 	.short	0x010a
        /*0496*/ 	.byte	0x04
	.zero		1


	//   ....[56]....
        /*0498*/ 	.word	0x000027a0
        /*049c*/ 	.word	0x000000ff
        /*04a0*/ 	.word	0x00000000
        /*04a4*/ 	.short	0x010a
        /*04a6*/ 	.byte	0x04
	.zero		1


	//   ....[57]....
        /*04a8*/ 	.word	0x00002830
        /*04ac*/ 	.word	0x000000ff
        /*04b0*/ 	.word	0x00000000
        /*04b4*/ 	.short	0x010a
        /*04b6*/ 	.byte	0x04
	.zero		1


	//   ....[58]....
        /*04b8*/ 	.word	0x000028c0
        /*04bc*/ 	.word	0x000000ff
        /*04c0*/ 	.word	0x00000000
        /*04c4*/ 	.short	0x010a
        /*04c6*/ 	.byte	0x04
	.zero		1


	//   ....[59]....
        /*04c8*/ 	.word	0x00002950
        /*04cc*/ 	.word	0x000000ff
        /*04d0*/ 	.word	0x00000000
        /*04d4*/ 	.short	0x010a
        /*04d6*/ 	.byte	0x04
	.zero		1


	//   ....[60]....
        /*04d8*/ 	.word	0x000029e0
        /*04dc*/ 	.word	0x000000ff
        /*04e0*/ 	.word	0x00000000
        /*04e4*/ 	.short	0x010a
        /*04e6*/ 	.byte	0x04
	.zero		1


	//   ....[61]....
        /*04e8*/ 	.word	0x00002a80
        /*04ec*/ 	.word	0x00000000
        /*04f0*/ 	.word	0x00000000
        /*04f4*/ 	.short	0x010a
        /*04f6*/ 	.byte	0xff
	.zero		1


	//   ....[62]....
        /*04f8*/ 	.word	0x00002bb0
        /*04fc*/ 	.word	0x00000000
        /*0500*/ 	.word	0x00000130
        /*0504*/ 	.short	0x010a
        /*0506*/ 	.byte	0xff
	.zero		1


	//   ....[63]....
        /*0508*/ 	.word	0x00002c20
        /*050c*/ 	.word	0x00000000
        /*0510*/ 	.word	0x00000000
        /*0514*/ 	.short	0x0101
        /*0516*/ 	.byte	0xff
	.zero		1


	//   ....[64]....
        /*0518*/ 	.word	0x00002c40
        /*051c*/ 	.word	0x000000ff
        /*0520*/ 	.word	0x000000e0
        /*0524*/ 	.short	0x010a
        /*0526*/ 	.byte	0x05
	.zero		1


	//   ....[65]....
        /*0528*/ 	.word	0x00002d60
        /*052c*/ 	.word	0x00000000
        /*0530*/ 	.word	0x000000d0
        /*0534*/ 	.short	0x010a
        /*0536*/ 	.byte	0xff
	.zero		1


	//   ....[66]....
        /*0538*/ 	.word	0x00002e60
        /*053c*/ 	.word	0x00000000
        /*0540*/ 	.word	0x00000000
        /*0544*/ 	.short	0x0101
        /*0546*/ 	.byte	0xff
	.zero		1


	//   ....[67]....
        /*0548*/ 	.word	0x00002ef0
        /*054c*/ 	.word	0x000000ff
        /*0550*/ 	.word	0x000000e0
        /*0554*/ 	.short	0x0106
        /*0556*/ 	.byte	0x05
	.zero		1


	//   ....[68]....
        /*0558*/ 	.word	0x00002f10
        /*055c*/ 	.word	0x000000ff
        /*0560*/ 	.word	0x000000e0
        /*0564*/ 	.short	0x010a
        /*0566*/ 	.byte	0x05
	.zero		1


	//   ....[69]....
        /*0568*/ 	.word	0x00002fa0
        /*056c*/ 	.word	0x000000ff
        /*0570*/ 	.word	0x000000e0
        /*0574*/ 	.short	0x0106
        /*0576*/ 	.byte	0x04
	.zero		1


	//   ....[70]....
        /*0578*/ 	.word	0x00002fe0
        /*057c*/ 	.word	0x00000000
        /*0580*/ 	.word	0x000000e0
        /*0584*/ 	.short	0x010a
        /*0586*/ 	.byte	0xff
	.zero		1


	//   ....[71]....
        /*0588*/ 	.word	0x00003220
        /*058c*/ 	.word	0x000000ff
        /*0590*/ 	.word	0x00000008
        /*0594*/ 	.short	0x010a
        /*0596*/ 	.byte	0x06
	.zero		1


	//   ....[72]....
        /*0598*/ 	.word	0x00003240
        /*059c*/ 	.word	0x000000ff
        /*05a0*/ 	.word	0x00000008
        /*05a4*/ 	.short	0x010a
        /*05a6*/ 	.byte	0x06
	.zero		1


	//   ....[73]....
        /*05a8*/ 	.word	0x000033d0
        /*05ac*/ 	.word	0x000000ff
        /*05b0*/ 	.word	0x00000008
        /*05b4*/ 	.short	0x010a
        /*05b6*/ 	.byte	0x06
	.zero		1


	//   ....[74]....
        /*05b8*/ 	.word	0x000033f0
        /*05bc*/ 	.word	0x000000ff
        /*05c0*/ 	.word	0x00000008
        /*05c4*/ 	.short	0x010a
        /*05c6*/ 	.byte	0x06
	.zero		1


	//   ....[75]....
        /*05c8*/ 	.word	0x000034b0
        /*05cc*/ 	.word	0x000000ff
        /*05d0*/ 	.word	0x00000000
        /*05d4*/ 	.short	0x0101
        /*05d6*/ 	.byte	0x07
	.zero		1


	//   ....[76]....
        /*05d8*/ 	.word	0x000037f0
        /*05dc*/ 	.word	0x00000000
        /*05e0*/ 	.word	0x000000d0
        /*05e4*/ 	.short	0x010a
        /*05e6*/ 	.byte	0xff
	.zero		1


	//   ....[77]....
        /*05e8*/ 	.word	0x000038b0
        /*05ec*/ 	.word	0x00000000
        /*05f0*/ 	.word	0x00000000
        /*05f4*/ 	.short	0x0101
        /*05f6*/ 	.byte	0xff
	.zero		1


	//   ....[78]....
        /*05f8*/ 	.word	0x00003970
        /*05fc*/ 	.word	0x000000ff
        /*0600*/ 	.word	0x00000000
        /*0604*/ 	.short	0x010a
        /*0606*/ 	.byte	0x08
	.zero		1


	//   ....[79]....
        /*0608*/ 	.word	0x00003980
        /*060c*/ 	.word	0x000000ff
        /*0610*/ 	.word	0x00000110
        /*0614*/ 	.short	0x010a
        /*0616*/ 	.byte	0x09
	.zero		1


	//   ....[80]....
        /*0618*/ 	.word	0x00003a30
        /*061c*/ 	.word	0x000000ff
        /*0620*/ 	.word	0x00000000
        /*0624*/ 	.short	0x010a
        /*0626*/ 	.byte	0x08
	.zero		1


	//   ....[81]....
        /*0628*/ 	.word	0x00003b60
        /*062c*/ 	.word	0x000000ff
        /*0630*/ 	.word	0x00000000
        /*0634*/ 	.short	0x010a
        /*0636*/ 	.byte	0x1e
	.zero		1


	//   ....[82]....
        /*0638*/ 	.word	0x00003e60
        /*063c*/ 	.word	0x000000ff
        /*0640*/ 	.word	0x00000000
        /*0644*/ 	.short	0x010a
        /*0646*/ 	.byte	0x08
	.zero		1


	//   ....[83]....
        /*0648*/ 	.word	0x00003ef0
        /*064c*/ 	.word	0x000000ff
        /*0650*/ 	.word	0x00000000
        /*0654*/ 	.short	0x010a
        /*0656*/ 	.byte	0x08
	.zero		1


	//   ....[84]....
        /*0658*/ 	.word	0x00003f80
        /*065c*/ 	.word	0x000000ff
        /*0660*/ 	.word	0x00000000
        /*0664*/ 	.short	0x010a
        /*0666*/ 	.byte	0x08
	.zero		1


	//   ....[85]....
        /*0668*/ 	.word	0x00004020
        /*066c*/ 	.word	0x00000000
        /*0670*/ 	.word	0x00000000
        /*0674*/ 	.short	0x010a
        /*0676*/ 	.byte	0xff
	.zero		1


	//   ....[86]....
        /*0678*/ 	.word	0x00004060
        /*067c*/ 	.word	0x00000000
        /*0680*/ 	.word	0x00000000
        /*0684*/ 	.short	0x010a
        /*0686*/ 	.byte	0xff
	.zero		1


	//   ....[87]....
        /*0688*/ 	.word	0x000040d0
        /*068c*/ 	.word	0x000000ff
        /*0690*/ 	.word	0x00000000
        /*0694*/ 	.short	0x0101
        /*0696*/ 	.byte	0x05
	.zero		1


	//   ....[88]....
        /*0698*/ 	.word	0x00004110
        /*069c*/ 	.word	0x000000ff
        /*06a0*/ 	.word	0x00000150
        /*06a4*/ 	.short	0x010a
        /*06a6*/ 	.byte	0x07
	.zero		1


	//   ....[89]....
        /*06a8*/ 	.word	0x00004160
        /*06ac*/ 	.word	0x000000ff
        /*06b0*/ 	.word	0x00000000
        /*06b4*/ 	.short	0x0101
        /*06b6*/ 	.byte	0x05
	.zero		1


	//   ....[90]....
        /*06b8*/ 	.word	0x000045b0
        /*06bc*/ 	.word	0x00000000
        /*06c0*/ 	.word	0x000000d0
        /*06c4*/ 	.short	0x010a
        /*06c6*/ 	.byte	0xff
	.zero		1


	//   ....[91]....
        /*06c8*/ 	.word	0x00004670
        /*06cc*/ 	.word	0x00000000
        /*06d0*/ 	.word	0x00000000
        /*06d4*/ 	.short	0x0101
        /*06d6*/ 	.byte	0xff
	.zero		1


	//   ....[92]....
        /*06d8*/ 	.word	0x00004990
        /*06dc*/ 	.word	0x000000ff
        /*06e0*/ 	.word	0x000000c8
        /*06e4*/ 	.short	0x010a
        /*06e6*/ 	.byte	0x07
	.zero		1


	//   ....[93]....
        /*06e8*/ 	.word	0x00004b80
        /*06ec*/ 	.word	0x000000ff
        /*06f0*/ 	.word	0x000000a0
        /*06f4*/ 	.short	0x010a
        /*06f6*/ 	.byte	0x07
	.zero		1


	//   ....[94]....
        /*06f8*/ 	.word	0x00004cf0
        /*06fc*/ 	.word	0x000000ff
        /*0700*/ 	.word	0x00000080
        /*0704*/ 	.short	0x010b
        /*0706*/ 	.byte	0x07
	.zero		1


	//   ....[95]....
        /*0708*/ 	.word	0x00004d00
        /*070c*/ 	.word	0x000000ff
        /*0710*/ 	.word	0x00000000
        /*0714*/ 	.short	0x0101
        /*0716*/ 	.byte	0x08
	.zero		1


	//   ....[96]....
        /*0718*/ 	.word	0x00004d10
        /*071c*/ 	.word	0x000000ff
        /*0720*/ 	.word	0x000000a8
        /*0724*/ 	.short	0x010a
        /*0726*/ 	.byte	0x07
	.zero		1


	//   ....[97]....
        /*0728*/ 	.word	0x00004e60
        /*072c*/ 	.word	0x000000ff
        /*0730*/ 	.word	0x00000088
        /*0734*/ 	.short	0x010b
        /*0736*/ 	.byte	0x07
	.zero		1


	//   ....[98]....
        /*0738*/ 	.word	0x00004e70
        /*073c*/ 	.word	0x000000ff
        /*0740*/ 	.word	0x00000000
        /*0744*/ 	.short	0x0101
        /*0746*/ 	.byte	0x08
	.zero		1


	//   ....[99]....
        /*0748*/ 	.word	0x00004e80
        /*074c*/ 	.word	0x000000ff
        /*0750*/ 	.word	0x000000b0
        /*0754*/ 	.short	0x010a
        /*0756*/ 	.byte	0x07
	.zero		1


	//   ....[100]....
        /*0758*/ 	.word	0x00005000
        /*075c*/ 	.word	0x000000ff
        /*0760*/ 	.word	0x00000090
        /*0764*/ 	.short	0x010b
        /*0766*/ 	.byte	0x07
	.zero		1


	//   ....[101]....
        /*0768*/ 	.word	0x00005040
        /*076c*/ 	.word	0x000000ff
        /*0770*/ 	.word	0x00000000
        /*0774*/ 	.short	0x0101
        /*0776*/ 	.byte	0x08
	.zero		1


	//   ....[102]....
        /*0778*/ 	.word	0x00005080
        /*077c*/ 	.word	0x000000ff
        /*0780*/ 	.word	0x000000b8
        /*0784*/ 	.short	0x010a
        /*0786*/ 	.byte	0x07
	.zero		1


	//   ....[103]....
        /*0788*/ 	.word	0x000052c0
        /*078c*/ 	.word	0x000000ff
        /*0790*/ 	.word	0x00000098
        /*0794*/ 	.short	0x010b
        /*0796*/ 	.byte	0x07
	.zero		1


	//   ....[104]....
        /*0798*/ 	.word	0x000052e0
        /*079c*/ 	.word	0x000000ff
        /*07a0*/ 	.word	0x00000000
        /*07a4*/ 	.short	0x0101
        /*07a6*/ 	.byte	0x0d
	.zero		1


	//   ....[105]....
        /*07a8*/ 	.word	0x00005310
        /*07ac*/ 	.word	0x000000ff
        /*07b0*/ 	.word	0x000000a0
        /*07b4*/ 	.short	0x010a
        /*07b6*/ 	.byte	0x07
	.zero		1


	//   ....[106]....
        /*07b8*/ 	.word	0x00005330
        /*07bc*/ 	.word	0x000000ff
        /*07c0*/ 	.word	0x000000a8
        /*07c4*/ 	.short	0x010a
        /*07c6*/ 	.byte	0x07
	.zero		1


	//   ....[107]....
        /*07c8*/ 	.word	0x00005350
        /*07cc*/ 	.word	0x000000ff
        /*07d0*/ 	.word	0x000000b0
        /*07d4*/ 	.short	0x010a
        /*07d6*/ 	.byte	0x07
	.zero		1


	//   ....[108]....
        /*07d8*/ 	.word	0x00005390
        /*07dc*/ 	.word	0x00000000
        /*07e0*/ 	.word	0x000000b8
        /*07e4*/ 	.short	0x010a
        /*07e6*/ 	.byte	0xff
	.zero		1


	//   ....[109]....
        /*07e8*/ 	.word	0x000056d0
        /*07ec*/ 	.word	0x00000000
        /*07f0*/ 	.word	0x000000d0
        /*07f4*/ 	.short	0x010a
        /*07f6*/ 	.byte	0xff
	.zero		1


	//   ....[110]....
        /*07f8*/ 	.word	0x000057e0
        /*07fc*/ 	.word	0x00000000
        /*0800*/ 	.word	0x00000000
        /*0804*/ 	.short	0x0101
        /*0806*/ 	.byte	0xff
	.zero		1


	//   ....[111]....
        /*0808*/ 	.word	0x00006150
        /*080c*/ 	.word	0x000000ff
        /*0810*/ 	.word	0x00000080
        /*0814*/ 	.short	0x010a
        /*0816*/ 	.byte	0x2e
	.zero		1


	//   ....[112]....
        /*0818*/ 	.word	0x000062b0
        /*081c*/ 	.word	0x00000074
        /*0820*/ 	.word	0x000000f0
        /*0824*/ 	.short	0x010a
        /*0826*/ 	.byte	0xff
	.zero		1


	//   ....[113]....
        /*0828*/ 	.word	0x000063b0
        /*082c*/ 	.word	0x000000ff
        /*0830*/ 	.word	0x00000080
        /*0834*/ 	.short	0x010a
        /*0836*/ 	.byte	0x2e
	.zero		1


	//   ....[114]....
        /*0838*/ 	.word	0x000064a0
        /*083c*/ 	.word	0x00000074
        /*0840*/ 	.word	0x000000f0
        /*0844*/ 	.short	0x010a
        /*0846*/ 	.byte	0xff
	.zero		1


	//   ....[115]....
        /*0848*/ 	.word	0x00006f70
        /*084c*/ 	.word	0x00000000
        /*0850*/ 	.word	0x00000000
        /*0854*/ 	.short	0x0101
        /*0856*/ 	.byte	0xff
	.zero		1


	//   ....[116]....
        /*0858*/ 	.word	0x00006f80
        /*085c*/ 	.word	0x00000002
        /*0860*/ 	.word	0x00000080
        /*0864*/ 	.short	0x010a
        /*0866*/ 	.byte	0xff
	.zero		1


	//   ....[117]....
        /*0868*/ 	.word	0x00007060
        /*086c*/ 	.word	0x00000002
        /*0870*/ 	.word	0x00000080
        /*0874*/ 	.short	0x010a
        /*0876*/ 	.byte	0xff
	.zero		1


	//   ....[118]....
        /*0878*/ 	.word	0x00007bc0
        /*087c*/ 	.word	0x0000003f
        /*0880*/ 	.word	0x00000000
        /*0884*/ 	.short	0x0101
        /*0886*/ 	.byte	0xff
	.zero		1


	//   ....[119]....
        /*0888*/ 	.word	0x00007be0
        /*088c*/ 	.word	0x00000000
        /*0890*/ 	.word	0x00000080
        /*0894*/ 	.short	0x010a
        /*0896*/ 	.byte	0xff
	.zero		1


	//   ....[120]....
        /*0898*/ 	.word	0x00007cb0
        /*089c*/ 	.word	0x00000000
        /*08a0*/ 	.word	0x00000080
        /*08a4*/ 	.short	0x010a
        /*08a6*/ 	.byte	0xff
	.zero		1


	//   ....[121]....
        /*08a8*/ 	.word	0x00008810
        /*08ac*/ 	.word	0x0000003f
        /*08b0*/ 	.word	0x00000000
        /*08b4*/ 	.short	0x0101
        /*08b6*/ 	.byte	0xff
	.zero		1


	//   ....[122]....
        /*08b8*/ 	.word	0x00008830
        /*08bc*/ 	.word	0x00000000
        /*08c0*/ 	.word	0x00000080
        /*08c4*/ 	.short	0x010a
        /*08c6*/ 	.byte	0xff
	.zero		1


	//   ....[123]....
        /*08c8*/ 	.word	0x00008900
        /*08cc*/ 	.word	0x00000000
        /*08d0*/ 	.word	0x00000080
        /*08d4*/ 	.short	0x010a
        /*08d6*/ 	.byte	0xff
	.zero		1


	//   ....[124]....
        /*08d8*/ 	.word	0x00008bd0
        /*08dc*/ 	.word	0x00000074
        /*08e0*/ 	.word	0x00000000
        /*08e4*/ 	.short	0x0101
        /*08e6*/ 	.byte	0xff
	.zero		1


	//   ....[125]....
        /*08e8*/ 	.word	0x000094b0
        /*08ec*/ 	.word	0x00000000
        /*08f0*/ 	.word	0x00000000
        /*08f4*/ 	.short	0x0101
        /*08f6*/ 	.byte	0xff
	.zero		1


	//   ....[126]....
        /*08f8*/ 	.word	0x00009720
        /*08fc*/ 	.word	0x000000ff
        /*0900*/ 	.word	0x00000000
        /*0904*/ 	.short	0x0101
        /*0906*/ 	.byte	0x04
	.zero		1


	//   ....[127]....
        /*0908*/ 	.word	0x00009740
        /*090c*/ 	.word	0x00000002
        /*0910*/ 	.word	0x00000140
        /*0914*/ 	.short	0x010a
        /*0916*/ 	.byte	0xff
	.zero		1


	//   ....[128]....
        /*0918*/ 	.word	0x000097a0
        /*091c*/ 	.word	0x00000002
        /*0920*/ 	.word	0x00000040
        /*0924*/ 	.short	0x010a
        /*0926*/ 	.byte	0xff
	.zero		1


	//   ....[129]....
        /*0928*/ 	.word	0x00009800
        /*092c*/ 	.word	0x00000002
        /*0930*/ 	.word	0x00000040
        /*0934*/ 	.short	0x010a
        /*0936*/ 	.byte	0xff
	.zero		1


	//   ....[130]....
        /*0938*/ 	.word	0x00009850
        /*093c*/ 	.word	0x00000002
        /*0940*/ 	.word	0x000000d0
        /*0944*/ 	.short	0x010a
        /*0946*/ 	.byte	0xff
	.zero		1


	//   ....[131]....
        /*0948*/ 	.word	0x000098b0
        /*094c*/ 	.word	0x00000000
        /*0950*/ 	.word	0x00000000
        /*0954*/ 	.short	0x010a
        /*0956*/ 	.byte	0xff
	.zero		1


	//   ....[132]....
        /*0958*/ 	.word	0x00009910
        /*095c*/ 	.word	0x00000000
        /*0960*/ 	.word	0x00000000
        /*0964*/ 	.short	0x010a
        /*0966*/ 	.byte	0xff
	.zero		1


	//   ....[133]....
        /*0968*/ 	.word	0x00009970
        /*096c*/ 	.word	0x00000000
        /*0970*/ 	.word	0x00000000
        /*0974*/ 	.short	0x010a
        /*0976*/ 	.byte	0xff
	.zero		1


	//   ....[134]....
        /*0978*/ 	.word	0x000099d0
        /*097c*/ 	.word	0x00000000
        /*0980*/ 	.word	0x00000000
        /*0984*/ 	.short	0x010a
        /*0986*/ 	.byte	0xff
	.zero		1


	//   ....[135]....
        /*0988*/ 	.word	0x00009a30
        /*098c*/ 	.word	0x00000000
        /*0990*/ 	.word	0x00000000
        /*0994*/ 	.short	0x010a
        /*0996*/ 	.byte	0xff
	.zero		1


	//   ....[136]....
        /*0998*/ 	.word	0x00009a90
        /*099c*/ 	.word	0x00000000
        /*09a0*/ 	.word	0x00000000
        /*09a4*/ 	.short	0x010a
        /*09a6*/ 	.byte	0xff
	.zero		1


	//   ....[137]....
        /*09a8*/ 	.word	0x00009af0
        /*09ac*/ 	.word	0x00000000
        /*09b0*/ 	.word	0x00000000
        /*09b4*/ 	.short	0x010a
        /*09b6*/ 	.byte	0xff
	.zero		1


	//   ....[138]....
        /*09b8*/ 	.word	0x00009b40
        /*09bc*/ 	.word	0x00000000
        /*09c0*/ 	.word	0x00000130
        /*09c4*/ 	.short	0x010a
        /*09c6*/ 	.byte	0xff
	.zero		1


	//   ....[139]....
        /*09c8*/ 	.word	0x00009ba0
        /*09cc*/ 	.word	0x00000000
        /*09d0*/ 	.word	0x000000e0
        /*09d4*/ 	.short	0x010a
        /*09d6*/ 	.byte	0xff
	.zero		1


	//   ....[140]....
        /*09d8*/ 	.word	0x00009bf0
        /*09dc*/ 	.word	0x00000000
        /*09e0*/ 	.word	0x000000d0
        /*09e4*/ 	.short	0x010a
        /*09e6*/ 	.byte	0xff
	.zero		1


	//   ....[141]....
        /*09e8*/ 	.word	0x00009c50
        /*09ec*/ 	.word	0x00000000
        /*09f0*/ 	.word	0x000000e0
        /*09f4*/ 	.short	0x010a
        /*09f6*/ 	.byte	0xff
	.zero		1


	//   ....[142]....
        /*09f8*/ 	.word	0x00009cb0
        /*09fc*/ 	.word	0x00000004
        /*0a00*/ 	.word	0x00000008
        /*0a04*/ 	.short	0x010a
        /*0a06*/ 	.byte	0xff
	.zero		1


	//   ....[143]....
        /*0a08*/ 	.word	0x00009d90
        /*0a0c*/ 	.word	0x00000002
        /*0a10*/ 	.word	0x00000008
        /*0a14*/ 	.short	0x010a
        /*0a16*/ 	.byte	0xff
	.zero		1


	//   ....[144]....
        /*0a18*/ 	.word	0x00009de0
        /*0a1c*/ 	.word	0x00000000
        /*0a20*/ 	.word	0x000000d0
        /*0a24*/ 	.short	0x010a
        /*0a26*/ 	.byte	0xff
	.zero		1


	//   ....[145]....
        /*0a28*/ 	.word	0x00009e40
        /*0a2c*/ 	.word	0x00000000
        /*0a30*/ 	.word	0x00000110
        /*0a34*/ 	.short	0x010a
        /*0a36*/ 	.byte	0xff
	.zero		1


	//   ....[146]....
        /*0a38*/ 	.word	0x00009ea0
        /*0a3c*/ 	.word	0x00000000
        /*0a40*/ 	.word	0x00000000
        /*0a44*/ 	.short	0x010a
        /*0a46*/ 	.byte	0xff
	.zero		1


	//   ....[147]....
        /*0a48*/ 	.word	0x00009f00
        /*0a4c*/ 	.word	0x00000000
        /*0a50*/ 	.word	0x00000000
        /*0a54*/ 	.short	0x010a
        /*0a56*/ 	.byte	0xff
	.zero		1


	//   ....[148]....
        /*0a58*/ 	.word	0x00009f60
        /*0a5c*/ 	.word	0x00000000
        /*0a60*/ 	.word	0x00000000
        /*0a64*/ 	.short	0x010a
        /*0a66*/ 	.byte	0xff
	.zero		1


	//   ....[149]....
        /*0a68*/ 	.word	0x00009fc0
        /*0a6c*/ 	.word	0x00000000
        /*0a70*/ 	.word	0x00000000
        /*0a74*/ 	.short	0x010a
        /*0a76*/ 	.byte	0xff
	.zero		1


	//   ....[150]....
        /*0a78*/ 	.word	0x0000a020
        /*0a7c*/ 	.word	0x00000000
        /*0a80*/ 	.word	0x00000150
        /*0a84*/ 	.short	0x010a
        /*0a86*/ 	.byte	0xff
	.zero		1


	//   ....[151]....
        /*0a88*/ 	.word	0x0000a070
        /*0a8c*/ 	.word	0x00000000
        /*0a90*/ 	.word	0x000000d0
        /*0a94*/ 	.short	0x010a
        /*0a96*/ 	.byte	0xff
	.zero		1


	//   ....[152]....
        /*0a98*/ 	.word	0x0000a0d0
        /*0a9c*/ 	.word	0x00000000
        /*0aa0*/ 	.word	0x000000c8
        /*0aa4*/ 	.short	0x010a
        /*0aa6*/ 	.byte	0xff
	.zero		1


	//   ....[153]....
        /*0aa8*/ 	.word	0x0000a130
        /*0aac*/ 	.word	0x00000000
        /*0ab0*/ 	.word	0x000000a0
        /*0ab4*/ 	.short	0x010a
        /*0ab6*/ 	.byte	0xff
	.zero		1


	//   ....[154]....
        /*0ab8*/ 	.word	0x0000a190
        /*0abc*/ 	.word	0x00000000
        /*0ac0*/ 	.word	0x000000a8
        /*0ac4*/ 	.short	0x010a
        /*0ac6*/ 	.byte	0xff
	.zero		1


	//   ....[155]....
        /*0ac8*/ 	.word	0x0000a1f0
        /*0acc*/ 	.word	0x00000000
        /*0ad0*/ 	.word	0x000000b0
        /*0ad4*/ 	.short	0x010a
        /*0ad6*/ 	.byte	0xff
	.zero		1


	//   ....[156]....
        /*0ad8*/ 	.word	0x0000a250
        /*0adc*/ 	.word	0x00000000
        /*0ae0*/ 	.word	0x000000b8
        /*0ae4*/ 	.short	0x010a
        /*0ae6*/ 	.byte	0xff
	.zero		1


	//   ....[157]....
        /*0ae8*/ 	.word	0x0000a2b0
        /*0aec*/ 	.word	0x00000000
        /*0af0*/ 	.word	0x000000a0
        /*0af4*/ 	.short	0x010a
        /*0af6*/ 	.byte	0xff
	.zero		1


	//   ....[158]....
        /*0af8*/ 	.word	0x0000a310
        /*0afc*/ 	.word	0x00000000
        /*0b00*/ 	.word	0x000000a8
        /*0b04*/ 	.short	0x010a
        /*0b06*/ 	.byte	0xff
	.zero		1


	//   ....[159]....
        /*0b08*/ 	.word	0x0000a370
        /*0b0c*/ 	.word	0x00000000
        /*0b10*/ 	.word	0x000000b0
        /*0b14*/ 	.short	0x010a
        /*0b16*/ 	.byte	0xff
	.zero		1


	//   ....[160]....
        /*0b18*/ 	.word	0x0000a3c0
        /*0b1c*/ 	.word	0x00000000
        /*0b20*/ 	.word	0x000000d0
        /*0b24*/ 	.short	0x010a
        /*0b26*/ 	.byte	0xff
	.zero		1


	//   ....[161]....
        /*0b28*/ 	.word	0x0000a420
        /*0b2c*/ 	.word	0x00000002
        /*0b30*/ 	.word	0x00000080
        /*0b34*/ 	.short	0x010a
        /*0b36*/ 	.byte	0xff
	.zero		1


	//   ....[162]....
        /*0b38*/ 	.word	0x0000a470
        /*0b3c*/ 	.word	0x00000074
        /*0b40*/ 	.word	0x000000f0
        /*0b44*/ 	.short	0x010a
        /*0b46*/ 	.byte	0xff
	.zero		1


	//   ....[163]....
        /*0b48*/ 	.word	0x0000a4c0
        /*0b4c*/ 	.word	0x00000002
        /*0b50*/ 	.word	0x00000080
        /*0b54*/ 	.short	0x010a
        /*0b56*/ 	.byte	0xff
	.zero		1


	//   ....[164]....
        /*0b58*/ 	.word	0x0000a510
        /*0b5c*/ 	.word	0x00000000
        /*0b60*/ 	.word	0x00000080
        /*0b64*/ 	.short	0x010a
        /*0b66*/ 	.byte	0xff
	.zero		1


	//   ....[165]....
        /*0b68*/ 	.word	0x0000a560
        /*0b6c*/ 	.word	0x00000000
        /*0b70*/ 	.word	0x00000080
        /*0b74*/ 	.short	0x010a
        /*0b76*/ 	.byte	0xff
	.zero		1


	//----- nvinfo : EIATTR_NUM_MBARRIERS
	.align		4
.L_47:
        /*0b78*/ 	.byte	0x03, 0x38
        /*0b7a*/ 	.short	0x002b


	//----- nvinfo : EIATTR_EXIT_INSTR_OFFSETS
	.align		4
        /*0b7c*/ 	.byte	0x04, 0x1c
        /*0b7e*/ 	.short	(.L_49 - .L_48)


	//   ....[0]....
.L_48:
        /*0b80*/ 	.word	0x00002ab0


	//   ....[1]....
        /*0b84*/ 	.word	0x00002fb0


	//   ....[2]....
        /*0b88*/ 	.word	0x00003010


	//   ....[3]....
        /*0b8c*/ 	.word	0x00004390


	//   ....[4]....
        /*0b90*/ 	.word	0x000053c0


	//   ....[5]....
        /*0b94*/ 	.word	0x00005400


	//   ....[6]....
        /*0b98*/ 	.word	0x00009610


	//   ....[7]....
        /*0b9c*/ 	.word	0x00009690


	//   ....[8]....
        /*0ba0*/ 	.word	0x000096c0


	//   ....[9]....
        /*0ba4*/ 	.word	0x00009730


	//----- nvinfo : EIATTR_MAX_THREADS
	.align		4
.L_49:
        /*0ba8*/ 	.byte	0x04, 0x05
        /*0baa*/ 	.short	(.L_51 - .L_50)
.L_50:
        /*0bac*/ 	.word	0x00000100
        /*0bb0*/ 	.word	0x00000001
        /*0bb4*/ 	.word	0x00000001


	//----- nvinfo : EIATTR_CRS_STACK_SIZE
	.align		4
.L_51:
        /*0bb8*/ 	.byte	0x04, 0x1e
        /*0bba*/ 	.short	(.L_53 - .L_52)
.L_52:
        /*0bbc*/ 	.word	0x00000000


	//----- nvinfo : EIATTR_CBANK_PARAM_SIZE
	.align		4
.L_53:
        /*0bc0*/ 	.byte	0x03, 0x19
        /*0bc2*/ 	.short	0x0800


	//----- nvinfo : EIATTR_PARAM_CBANK
	.align		4
        /*0bc4*/ 	.byte	0x04, 0x0a
        /*0bc6*/ 	.short	(.L_55 - .L_54)
	.align		4
.L_54:
        /*0bc8*/ 	.word	index@(.nv.constant0._ZN7cutlass13device_kernelINS_4gemm6kernel13GemmUniversalIN4cute5tupleIJiiiiEEENS1_10collective13CollectiveMmaINS1_35MainloopSm100TmaUmmaWarpSpecializedILi8ELi2ELi4ENS5_IJNS4_1CILi2EEENSA_ILi1EEESC_EEEEENS5_IJNSA_ILi256EEENSA_ILi128EEENSA_ILi64EEEEEENS_6half_tENS5_IJlSC_lEEESJ_SK_NS4_8TiledMMAINS4_8MMA_AtomIJNS4_26SM100_MMA_F16BF16_2x1SM_SSISJ_SJ_fLi256ELi128ELNS4_4UMMA5MajorE0ELSP_0ELNSO_7ScaleInE0ELSQ_0EEEEEENS4_6LayoutINS5_IJSC_SC_SC_EEENS5_IJNSA_ILi0EEESV_SV_EEEEENS5_IJNS4_10UnderscoreESY_SY_EEEEENS4_18SM100_TMA_2SM_LOADENS4_14ComposedLayoutINS4_7SwizzleILi3ELi4ELi3EEENS4_18smem_ptr_flag_bitsILi16EEENST_INS5_IJNSA_ILi8EEESH_EEENS5_IJSH_SC_EEEEEEEvNS4_8identityES11_S1B_vS1C_EENS_8epilogue10collective18CollectiveEpilogueINS1E_23Sm100TmaWarpSpecializedILi4ELi2ELi32ELb1ELb0EEEJNS5_IJSG_SG_SH_EEENS5_IJNST_ISG_SC_EENST_INSA_ILi32EEESC_EEEEESJ_SK_SJ_SK_NS1E_6fusion15FusionCallbacksIS1I_NS1O_13LinCombEltActINS1E_6thread4ReLuESJ_fSJ_fLNS_15FloatRoundStyleE2EEES1J_S1N_JEEENS4_5SM1004TMEM4LOAD26SM100_TMEM_LOAD_32dp32b32xENS4_13SM90_TMA_LOADENS12_INS13_ILi2ELi4ELi3EEES16_NST_INS5_IJS17_S1L_EEENS5_IJS1L_SC_EEEEEEENS4_39AutoVectorizingCopyWithAssumedAlignmentILi128EEENS4_14SM90_TMA_STOREES25_S27_S27_EEEvvEEEEvNT_6ParamsE)
        /*0bcc*/ 	.short	0x0380
        /*0bce*/ 	.short	0x0800


	//----- nvinfo : EIATTR_SW_WAR
	.align		4
.L_55:
        /*0bd0*/ 	.byte	0x04, 0x36
        /*0bd2*/ 	.short	(.L_57 - .L_56)
.L_56:
        /*0bd4*/ 	.word	0x00000008
.L_57:


//--------------------- .nv.callgraph             --------------------------
	.section	.nv.callgraph,"",@"SHT_CUDA_CALLGRAPH"
	.align	4
	.sectionentsize	8
	.align		4
        /*0000*/ 	.word	0x00000000
	.align		4
        /*0004*/ 	.word	0xffffffff
	.align		4
        /*0008*/ 	.word	index@(_ZN7cutlass13device_kernelINS_4gemm6kernel13GemmUniversalIN4cute5tupleIJiiiiEEENS1_10collective13CollectiveMmaINS1_35MainloopSm100TmaUmmaWarpSpecializedILi8ELi2ELi4ENS5_IJNS4_1CILi2EEENSA_ILi1EEESC_EEEEENS5_IJNSA_ILi256EEENSA_ILi128EEENSA_ILi64EEEEEENS_6half_tENS5_IJlSC_lEEESJ_SK_NS4_8TiledMMAINS4_8MMA_AtomIJNS4_26SM100_MMA_F16BF16_2x1SM_SSISJ_SJ_fLi256ELi128ELNS4_4UMMA5MajorE0ELSP_0ELNSO_7ScaleInE0ELSQ_0EEEEEENS4_6LayoutINS5_IJSC_SC_SC_EEENS5_IJNSA_ILi0EEESV_SV_EEEEENS5_IJNS4_10UnderscoreESY_SY_EEEEENS4_18SM100_TMA_2SM_LOADENS4_14ComposedLayoutINS4_7SwizzleILi3ELi4ELi3EEENS4_18smem_ptr_flag_bitsILi16EEENST_INS5_IJNSA_ILi8EEESH_EEENS5_IJSH_SC_EEEEEEEvNS4_8identityES11_S1B_vS1C_EENS_8epilogue10collective18CollectiveEpilogueINS1E_23Sm100TmaWarpSpecializedILi4ELi2ELi32ELb1ELb0EEEJNS5_IJSG_SG_SH_EEENS5_IJNST_ISG_SC_EENST_INSA_ILi32EEESC_EEEEESJ_SK_SJ_SK_NS1E_6fusion15FusionCallbacksIS1I_NS1O_13LinCombEltActINS1E_6thread4ReLuESJ_fSJ_fLNS_15FloatRoundStyleE2EEES1J_S1N_JEEENS4_5SM1004TMEM4LOAD26SM100_TMEM_LOAD_32dp32b32xENS4_13SM90_TMA_LOADENS12_INS13_ILi2ELi4ELi3EEES16_NST_INS5_IJS17_S1L_EEENS5_IJS1L_SC_EEEEEEENS4_39AutoVectorizingCopyWithAssumedAlignmentILi128EEENS4_14SM90_TMA_STOREES25_S27_S27_EEEvvEEEEvNT_6ParamsE)
	.align		4
        /*000c*/ 	.word	index@(__assertfail)
	.align		4
        /*0010*/ 	.word	0x00000000
	.align		4
        /*0014*/ 	.word	0xfffffffe
	.align		4
        /*0018*/ 	.word	0x00000000
	.align		4
        /*001c*/ 	.word	0xfffffffd
	.align		4
        /*0020*/ 	.word	0x00000000
	.align		4
        /*0024*/ 	.word	0xfffffffc


//--------------------- .nv.constant4             --------------------------
	.section	.nv.constant4,"a",@progbits
	.align	8
	.align		8
.nv.constant4:
        /*0000*/ 	.dword	__assertfail
	.align		8
        /*0008*/ 	.dword	__unnamed_1
	.align		8
        /*0010*/ 	.dword	__unnamed_2
	.align		8
        /*0018*/ 	.dword	_ZN39_INTERNAL_94a1172a_4_k_cu_e3ff8c5d_29554cuda3std3__45__cpo5beginE
	.align		8
        /*0020*/ 	.dword	_ZN39_INTERNAL_94a1172a_4_k_cu_e3ff8c5d_29554cuda3std3__45__cpo3endE
	.align		8
        /*0028*/ 	.dword	_ZN39_INTERNAL_94a1172a_4_k_cu_e3ff8c5d_29554cuda3std3__45__cpo6cbeginE
	.align		8
        /*0030*/ 	.dword	_ZN39_INTERNAL_94a1172a_4_k_cu_e3ff8c5d_29554cuda3std3__45__cpo4cendE
	.align		8
        /*0038*/ 	.dword	_ZN39_INTERNAL_94a1172a_4_k_cu_e3ff8c5d_29554cuda3std3__441_GLOBAL__N__94a1172a_4_k_cu_e3ff8c5d_29556ignoreE
	.align		8
        /*0040*/ 	.dword	_ZN39_INTERNAL_94a1172a_4_k_cu_e3ff8c5d_29554cuda3std3__419piecewise_constructE
	.align		8
        /*0048*/ 	.dword	_ZN39_INTERNAL_94a1172a_4_k_cu_e3ff8c5d_29554cuda3std3__48in_placeE
	.align		8
        /*0050*/ 	.dword	_ZN39_INTERNAL_94a1172a_4_k_cu_e3ff8c5d_29554cuda3std6ranges3__45__cpo4swapE
	.align		8
        /*0058*/ 	.dword	_ZN39_INTERNAL_94a1172a_4_k_cu_e3ff8c5d_29554cuda3std6ranges3__45__cpo9iter_moveE
	.align		8
        /*0060*/ 	.dword	_ZN39_INTERNAL_94a1172a_4_k_cu_e3ff8c5d_29554cute7productE
	.align		8
        /*0068*/ 	.dword	_ZN39_INTERNAL_94a1172a_4_k_cu_e3ff8c5d_29554cute1_E
	.align		8
        /*0070*/ 	.dword	$str$25
	.align		8
        /*0078*/ 	.dword	$str$26
	.align		8
        /*0080*/ 	.dword	$str$27
	.align		8
        /*0088*/ 	.dword	$str$28


//--------------------- .text._ZN7cutlass13device_kernelINS_4gemm6kernel13GemmUniversalIN4cute5tupleIJiiiiEEENS1_10collective13CollectiveMmaINS1_35MainloopSm100TmaUmmaWarpSpecializedILi8ELi2ELi4ENS5_IJNS4_1CILi2EEENSA_ILi1EEESC_EEEEENS5_IJNSA_ILi256EEENSA_ILi128EEENSA_ILi64EEEEEENS_6half_tENS5_IJlSC_lEEESJ_SK_NS4_8TiledMMAINS4_8MMA_AtomIJNS4_26SM100_MMA_F16BF16_2x1SM_SSISJ_SJ_fLi256ELi128ELNS4_4UMMA5MajorE0ELSP_0ELNSO_7ScaleInE0ELSQ_0EEEEEENS4_6LayoutINS5_IJSC_SC_SC_EEENS5_IJNSA_ILi0EEESV_SV_EEEEENS5_IJNS4_10UnderscoreESY_SY_EEEEENS4_18SM100_TMA_2SM_LOADENS4_14ComposedLayoutINS4_7SwizzleILi3ELi4ELi3EEENS4_18smem_ptr_flag_bitsILi16EEENST_INS5_IJNSA_ILi8EEESH_EEENS5_IJSH_SC_EEEEEEEvNS4_8identityES11_S1B_vS1C_EENS_8epilogue10collective18CollectiveEpilogueINS1E_23Sm100TmaWarpSpecializedILi4ELi2ELi32ELb1ELb0EEEJNS5_IJSG_SG_SH_EEENS5_IJNST_ISG_SC_EENST_INSA_ILi32EEESC_EEEEESJ_SK_SJ_SK_NS1E_6fusion15FusionCallbacksIS1I_NS1O_13LinCombEltActINS1E_6thread4ReLuESJ_fSJ_fLNS_15FloatRoundStyleE2EEES1J_S1N_JEEENS4_5SM1004TMEM4LOAD26SM100_TMEM_LOAD_32dp32b32xENS4_13SM90_TMA_LOADENS12_INS13_ILi2ELi4ELi3EEES16_NST_INS5_IJS17_S1L_EEENS5_IJS1L_SC_EEEEEEENS4_39AutoVectorizingCopyWithAssumedAlignmentILi128EEENS4_14SM90_TMA_STOREES25_S27_S27_EEEvvEEEEvNT_6ParamsE --------------------------
	.section	.text._ZN7cutlass13device_kernelINS_4gemm6kernel13GemmUniversalIN4cute5tupleIJiiiiEEENS1_10collective13CollectiveMmaINS1_35MainloopSm100TmaUmmaWarpSpecializedILi8ELi2ELi4ENS5_IJNS4_1CILi2EEENSA_ILi1EEESC_EEEEENS5_IJNSA_ILi256EEENSA_ILi128EEENSA_ILi64EEEEEENS_6half_tENS5_IJlSC_lEEESJ_SK_NS4_8TiledMMAINS4_8MMA_AtomIJNS4_26SM100_MMA_F16BF16_2x1SM_SSISJ_SJ_fLi256ELi128ELNS4_4UMMA5MajorE0ELSP_0ELNSO_7ScaleInE0ELSQ_0EEEEEENS4_6LayoutINS5_IJSC_SC_SC_EEENS5_IJNSA_ILi0EEESV_SV_EEEEENS5_IJNS4_10UnderscoreESY_SY_EEEEENS4_18SM100_TMA_2SM_LOADENS4_14ComposedLayoutINS4_7SwizzleILi3ELi4ELi3EEENS4_18smem_ptr_flag_bitsILi16EEENST_INS5_IJNSA_ILi8EEESH_EEENS5_IJSH_SC_EEEEEEEvNS4_8identityES11_S1B_vS1C_EENS_8epilogue10collective18CollectiveEpilogueINS1E_23Sm100TmaWarpSpecializedILi4ELi2ELi32ELb1ELb0EEEJNS5_IJSG_SG_SH_EEENS5_IJNST_ISG_SC_EENST_INSA_ILi32EEESC_EEEEESJ_SK_SJ_SK_NS1E_6fusion15FusionCallbacksIS1I_NS1O_13LinCombEltActINS1E_6thread4ReLuESJ_fSJ_fLNS_15FloatRoundStyleE2EEES1J_S1N_JEEENS4_5SM1004TMEM4LOAD26SM100_TMEM_LOAD_32dp32b32xENS4_13SM90_TMA_LOADENS12_INS13_ILi2ELi4ELi3EEES16_NST_INS5_IJS17_S1L_EEENS5_IJS1L_SC_EEEEEEENS4_39AutoVectorizingCopyWithAssumedAlignmentILi128EEENS4_14SM90_TMA_STOREES25_S27_S27_EEEvvEEEEvNT_6ParamsE,"ax",@progbits
	.align	128
.text._ZN7cutlass13device_kernelINS_4gemm6kernel13GemmUniversalIN4cute5tupleIJiiiiEEENS1_10collective13CollectiveMmaINS1_35MainloopSm100TmaUmmaWarpSpecializedILi8ELi2ELi4ENS5_IJNS4_1CILi2EEENSA_ILi1EEESC_EEEEENS5_IJNSA_ILi256EEENSA_ILi128EEENSA_ILi64EEEEEENS_6half_tENS5_IJlSC_lEEESJ_SK_NS4_8TiledMMAINS4_8MMA_AtomIJNS4_26SM100_MMA_F16BF16_2x1SM_SSISJ_SJ_fLi256ELi128ELNS4_4UMMA5MajorE0ELSP_0ELNSO_7ScaleInE0ELSQ_0EEEEEENS4_6LayoutINS5_IJSC_SC_SC_EEENS5_IJNSA_ILi0EEESV_SV_EEEEENS5_IJNS4_10UnderscoreESY_SY_EEEEENS4_18SM100_TMA_2SM_LOADENS4_14ComposedLayoutINS4_7SwizzleILi3ELi4ELi3EEENS4_18smem_ptr_flag_bitsILi16EEENST_INS5_IJNSA_ILi8EEESH_EEENS5_IJSH_SC_EEEEEEEvNS4_8identityES11_S1B_vS1C_EENS_8epilogue10collective18CollectiveEpilogueINS1E_23Sm100TmaWarpSpecializedILi4ELi2ELi32ELb1ELb0EEEJNS5_IJSG_SG_SH_EEENS5_IJNST_ISG_SC_EENST_INSA_ILi32EEESC_EEEEESJ_SK_SJ_SK_NS1E_6fusion15FusionCallbacksIS1I_NS1O_13LinCombEltActINS1E_6thread4ReLuESJ_fSJ_fLNS_15FloatRoundStyleE2EEES1J_S1N_JEEENS4_5SM1004TMEM4LOAD26SM100_TMEM_LOAD_32dp32b32xENS4_13SM90_TMA_LOADENS12_INS13_ILi2ELi4ELi3EEES16_NST_INS5_IJS17_S1L_EEENS5_IJS1L_SC_EEEEEEENS4_39AutoVectorizingCopyWithAssumedAlignmentILi128EEENS4_14SM90_TMA_STOREES25_S27_S27_EEEvvEEEEvNT_6ParamsE:
        .type           _ZN7cutlass13device_kernelINS_4gemm6kernel13GemmUniversalIN4cute5tupleIJiiiiEEENS1_10collective13CollectiveMmaINS1_35MainloopSm100TmaUmmaWarpSpecializedILi8ELi2ELi4ENS5_IJNS4_1CILi2EEENSA_ILi1EEESC_EEEEENS5_IJNSA_ILi256EEENSA_ILi128EEENSA_ILi64EEEEEENS_6half_tENS5_IJlSC_lEEESJ_SK_NS4_8TiledMMAINS4_8MMA_AtomIJNS4_26SM100_MMA_F16BF16_2x1SM_SSISJ_SJ_fLi256ELi128ELNS4_4UMMA5MajorE0ELSP_0ELNSO_7ScaleInE0ELSQ_0EEEEEENS4_6LayoutINS5_IJSC_SC_SC_EEENS5_IJNSA_ILi0EEESV_SV_EEEEENS5_IJNS4_10UnderscoreESY_SY_EEEEENS4_18SM100_TMA_2SM_LOADENS4_14ComposedLayoutINS4_7SwizzleILi3ELi4ELi3EEENS4_18smem_ptr_flag_bitsILi16EEENST_INS5_IJNSA_ILi8EEESH_EEENS5_IJSH_SC_EEEEEEEvNS4_8identityES11_S1B_vS1C_EENS_8epilogue10collective18CollectiveEpilogueINS1E_23Sm100TmaWarpSpecializedILi4ELi2ELi32ELb1ELb0EEEJNS5_IJSG_SG_SH_EEENS5_IJNST_ISG_SC_EENST_INSA_ILi32EEESC_EEEEESJ_SK_SJ_SK_NS1E_6fusion15FusionCallbacksIS1I_NS1O_13LinCombEltActINS1E_6thread4ReLuESJ_fSJ_fLNS_15FloatRoundStyleE2EEES1J_S1N_JEEENS4_5SM1004TMEM4LOAD26SM100_TMEM_LOAD_32dp32b32xENS4_13SM90_TMA_LOADENS12_INS13_ILi2ELi4ELi3EEES16_NST_INS5_IJS17_S1L_EEENS5_IJS1L_SC_EEEEEEENS4_39AutoVectorizingCopyWithAssumedAlignmentILi128EEENS4_14SM90_TMA_STOREES25_S27_S27_EEEvvEEEEvNT_6ParamsE,@function
        .size           _ZN7cutlass13device_kernelINS_4gemm6kernel13GemmUniversalIN4cute5tupleIJiiiiEEENS1_10collective13CollectiveMmaINS1_35MainloopSm100TmaUmmaWarpSpecializedILi8ELi2ELi4ENS5_IJNS4_1CILi2EEENSA_ILi1EEESC_EEEEENS5_IJNSA_ILi256EEENSA_ILi128EEENSA_ILi64EEEEEENS_6half_tENS5_IJlSC_lEEESJ_SK_NS4_8TiledMMAINS4_8MMA_AtomIJNS4_26SM100_MMA_F16BF16_2x1SM_SSISJ_SJ_fLi256ELi128ELNS4_4UMMA5MajorE0ELSP_0ELNSO_7ScaleInE0ELSQ_0EEEEEENS4_6LayoutINS5_IJSC_SC_SC_EEENS5_IJNSA_ILi0EEESV_SV_EEEEENS5_IJNS4_10UnderscoreESY_SY_EEEEENS4_18SM100_TMA_2SM_LOADENS4_14ComposedLayoutINS4_7SwizzleILi3ELi4ELi3EEENS4_18smem_ptr_flag_bitsILi16EEENST_INS5_IJNSA_ILi8EEESH_EEENS5_IJSH_SC_EEEEEEEvNS4_8identityES11_S1B_vS1C_EENS_8epilogue10collective18CollectiveEpilogueINS1E_23Sm100TmaWarpSpecializedILi4ELi2ELi32ELb1ELb0EEEJNS5_IJSG_SG_SH_EEENS5_IJNST_ISG_SC_EENST_INSA_ILi32EEESC_EEEEESJ_SK_SJ_SK_NS1E_6fusion15FusionCallbacksIS1I_NS1O_13LinCombEltActINS1E_6thread4ReLuESJ_fSJ_fLNS_15FloatRoundStyleE2EEES1J_S1N_JEEENS4_5SM1004TMEM4LOAD26SM100_TMEM_LOAD_32dp32b32xENS4_13SM90_TMA_LOADENS12_INS13_ILi2ELi4ELi3EEES16_NST_INS5_IJS17_S1L_EEENS5_IJS1L_SC_EEEEEEENS4_39AutoVectorizingCopyWithAssumedAlignmentILi128EEENS4_14SM90_TMA_STOREES25_S27_S27_EEEvvEEEEvNT_6ParamsE,(.L_x_210 - _ZN7cutlass13device_kernelINS_4gemm6kernel13GemmUniversalIN4cute5tupleIJiiiiEEENS1_10collective13CollectiveMmaINS1_35MainloopSm100TmaUmmaWarpSpecializedILi8ELi2ELi4ENS5_IJNS4_1CILi2EEENSA_ILi1EEESC_EEEEENS5_IJNSA_ILi256EEENSA_ILi128EEENSA_ILi64EEEEEENS_6half_tENS5_IJlSC_lEEESJ_SK_NS4_8TiledMMAINS4_8MMA_AtomIJNS4_26SM100_MMA_F16BF16_2x1SM_SSISJ_SJ_fLi256ELi128ELNS4_4UMMA5MajorE0ELSP_0ELNSO_7ScaleInE0ELSQ_0EEEEEENS4_6LayoutINS5_IJSC_SC_SC_EEENS5_IJNSA_ILi0EEESV_SV_EEEEENS5_IJNS4_10UnderscoreESY_SY_EEEEENS4_18SM100_TMA_2SM_LOADENS4_14ComposedLayoutINS4_7SwizzleILi3ELi4ELi3EEENS4_18smem_ptr_flag_bitsILi16EEENST_INS5_IJNSA_ILi8EEESH_EEENS5_IJSH_SC_EEEEEEEvNS4_8identityES11_S1B_vS1C_EENS_8epilogue10collective18CollectiveEpilogueINS1E_23Sm100TmaWarpSpecializedILi4ELi2ELi32ELb1ELb0EEEJNS5_IJSG_SG_SH_EEENS5_IJNST_ISG_SC_EENST_INSA_ILi32EEESC_EEEEESJ_SK_SJ_SK_NS1E_6fusion15FusionCallbacksIS1I_NS1O_13LinCombEltActINS1E_6thread4ReLuESJ_fSJ_fLNS_15FloatRoundStyleE2EEES1J_S1N_JEEENS4_5SM1004TMEM4LOAD26SM100_TMEM_LOAD_32dp32b32xENS4_13SM90_TMA_LOADENS12_INS13_ILi2ELi4ELi3EEES16_NST_INS5_IJS17_S1L_EEENS5_IJS1L_SC_EEEEEEENS4_39AutoVectorizingCopyWithAssumedAlignmentILi128EEENS4_14SM90_TMA_STOREES25_S27_S27_EEEvvEEEEvNT_6ParamsE)
        .other          _ZN7cutlass13device_kernelINS_4gemm6kernel13GemmUniversalIN4cute5tupleIJiiiiEEENS1_10collective13CollectiveMmaINS1_35MainloopSm100TmaUmmaWarpSpecializedILi8ELi2ELi4ENS5_IJNS4_1CILi2EEENSA_ILi1EEESC_EEEEENS5_IJNSA_ILi256EEENSA_ILi128EEENSA_ILi64EEEEEENS_6half_tENS5_IJlSC_lEEESJ_SK_NS4_8TiledMMAINS4_8MMA_AtomIJNS4_26SM100_MMA_F16BF16_2x1SM_SSISJ_SJ_fLi256ELi128ELNS4_4UMMA5MajorE0ELSP_0ELNSO_7ScaleInE0ELSQ_0EEEEEENS4_6LayoutINS5_IJSC_SC_SC_EEENS5_IJNSA_ILi0EEESV_SV_EEEEENS5_IJNS4_10UnderscoreESY_SY_EEEEENS4_18SM100_TMA_2SM_LOADENS4_14ComposedLayoutINS4_7SwizzleILi3ELi4ELi3EEENS4_18smem_ptr_flag_bitsILi16EEENST_INS5_IJNSA_ILi8EEESH_EEENS5_IJSH_SC_EEEEEEEvNS4_8identityES11_S1B_vS1C_EENS_8epilogue10collective18CollectiveEpilogueINS1E_23Sm100TmaWarpSpecializedILi4ELi2ELi32ELb1ELb0EEEJNS5_IJSG_SG_SH_EEENS5_IJNST_ISG_SC_EENST_INSA_ILi32EEESC_EEEEESJ_SK_SJ_SK_NS1E_6fusion15FusionCallbacksIS1I_NS1O_13LinCombEltActINS1E_6thread4ReLuESJ_fSJ_fLNS_15FloatRoundStyleE2EEES1J_S1N_JEEENS4_5SM1004TMEM4LOAD26SM100_TMEM_LOAD_32dp32b32xENS4_13SM90_TMA_LOADENS12_INS13_ILi2ELi4ELi3EEES16_NST_INS5_IJS17_S1L_EEENS5_IJS1L_SC_EEEEEEENS4_39AutoVectorizingCopyWithAssumedAlignmentILi128EEENS4_14SM90_TMA_STOREES25_S27_S27_EEEvvEEEEvNT_6ParamsE,@"STO_CUDA_ENTRY STV_DEFAULT"
_ZN7cutlass13device_kernelINS_4gemm6kernel13GemmUniversalIN4cute5tupleIJiiiiEEENS1_10collective13CollectiveMmaINS1_35MainloopSm100TmaUmmaWarpSpecializedILi8ELi2ELi4ENS5_IJNS4_1CILi2EEENSA_ILi1EEESC_EEEEENS5_IJNSA_ILi256EEENSA_ILi128EEENSA_ILi64EEEEEENS_6half_tENS5_IJlSC_lEEESJ_SK_NS4_8TiledMMAINS4_8MMA_AtomIJNS4_26SM100_MMA_F16BF16_2x1SM_SSISJ_SJ_fLi256ELi128ELNS4_4UMMA5MajorE0ELSP_0ELNSO_7ScaleInE0ELSQ_0EEEEEENS4_6LayoutINS5_IJSC_SC_SC_EEENS5_IJNSA_ILi0EEESV_SV_EEEEENS5_IJNS4_10UnderscoreESY_SY_EEEEENS4_18SM100_TMA_2SM_LOADENS4_14ComposedLayoutINS4_7SwizzleILi3ELi4ELi3EEENS4_18smem_ptr_flag_bitsILi16EEENST_INS5_IJNSA_ILi8EEESH_EEENS5_IJSH_SC_EEEEEEEvNS4_8identityES11_S1B_vS1C_EENS_8epilogue10collective18CollectiveEpilogueINS1E_23Sm100TmaWarpSpecializedILi4ELi2ELi32ELb1ELb0EEEJNS5_IJSG_SG_SH_EEENS5_IJNST_ISG_SC_EENST_INSA_ILi32EEESC_EEEEESJ_SK_SJ_SK_NS1E_6fusion15FusionCallbacksIS1I_NS1O_13LinCombEltActINS1E_6thread4ReLuESJ_fSJ_fLNS_15FloatRoundStyleE2EEES1J_S1N_JEEENS4_5SM1004TMEM4LOAD26SM100_TMEM_LOAD_32dp32b32xENS4_13SM90_TMA_LOADENS12_INS13_ILi2ELi4ELi3EEES16_NST_INS5_IJS17_S1L_EEENS5_IJS1L_SC_EEEEEEENS4_39AutoVectorizingCopyWithAssumedAlignmentILi128EEENS4_14SM90_TMA_STOREES25_S27_S27_EEEvvEEEEvNT_6ParamsE:
[----:B------:R-:W1:Y:S01]  /*0000*/  LDC R1, c[0x0][0x37c] ;  /* 0x0000df00ff017b82 */ /* 0x000e620000000800 */
[----:B------:R-:W2:Y:S01]  /*0010*/  S2R R109, SR_TID.X ;  /* 0x00000000006d7919 */ /* 0x000ea20000002100 */
[----:B------:R-:W3:Y:S06]  /*0020*/  LDCU.64 UR8, c[0x0][0x890] ;  /* 0x00011200ff0877ac */ /* 0x000eec0008000a00 */
[----:B------:R-:W4:Y:S01]  /*0030*/  S2UR UR37, SR_CgaCtaId ;  /* 0x00000000002579c3 */ /* 0x000f220000008800 */
[----:B------:R-:W-:Y:S02]  /*0040*/  PRMT R96, RZ, 0x7610, R96 ;  /* 0x00007610ff607816 */ /* 0x000fe40000000060 */
[----:B------:R-:W-:Y:S01]  /*0050*/  ELECT P0, URZ, PT ;  /* 0x0000000000ff782f */ /* 0x000fe20003800000 */
[----:B------:R-:W1:Y:S01]  /*0060*/  LDCU.64 UR44, c[0x0][0x358] ;  /* 0x00006b00ff2c77ac */ /* 0x000e620008000a00 */
[----:B---3--:R-:W-:-:S04]  /*0070*/  UISETP.NE.U32.AND UP2, UPT, UR8, URZ, UPT ;  /* 0x000000ff0800728c */ /* 0x008fc8000bf45070 */
[----:B------:R-:W-:Y:S02]  /*0080*/  UISETP.NE.AND.EX UP2, UPT, UR9, URZ, UPT, UP2 ;  /* 0x000000ff0900728c */ /* 0x000fe4000bf45320 */
[----:B----4-:R-:W-:Y:S02]  /*0090*/  ULOP3.LUT UR5, UR37, 0x1, URZ, 0xc0, !UPT ;  /* 0x0000000125057892 */ /* 0x010fe4000f8ec0ff */
[----:B------:R-:W-:Y:S01]  /*00a0*/  ULOP3.LUT UR4, UR37, 0x1, URZ, 0x3c, !UPT ;  /* 0x0000000125047892 */ /* 0x000fe2000f8e3cff */
[----:B--2---:R-:W-:-:S05]  /*00b0*/  SHF.R.U32.HI R100, RZ, 0x5, R109 ;  /* 0x00000005ff647819 */ /* 0x004fca000001166d */
[----:B------:R-:W2:Y:S02]  /*00c0*/  SHFL.IDX PT, R0, R100, RZ, 0x1f ;  /* 0x00001fff64007589 */ /* 0x000ea400000e0000 */
[----:B--2---:R-:W-:Y:S01]  /*00d0*/  R2UR UR10, R0 ;  /* 0x00000000000a72ca */ /* 0x004fe200000e0000 */
[----:B-1----:R-:W-:Y:S05]  /*00e0*/  BRA.U UP2, `(.L_x_0) ;  /* 0x00000001022c7547 */ /* 0x002fea000b800000 */
[----:B------:R-:W1:Y:S02]  /*00f0*/  LDCU.64 UR6, c[0x0][0x888] ;  /* 0x00011100ff0677ac */ /* 0x000e640008000a00 */
[----:B-1----:R-:W-:-:S04]  /*0100*/  UISETP.NE.U32.AND UP0, UPT, UR6, URZ, UPT ;  /* 0x000000ff0600728c */ /* 0x002fc8000bf05070 */
[----:B------:R-:W-:-:S09]  /*0110*/  UISETP.NE.AND.EX UP0, UPT, UR7, URZ, UPT, UP0 ;  /* 0x000000ff0700728c */ /* 0x000fd2000bf05300 */
[----:B------:R-:W-:Y:S05]  /*0120*/  BRA.U !UP0, `(.L_x_1) ;  /* 0x0000000108107547 */ /* 0x000fea000b800000 */
[----:B------:R-:W1:Y:S02]  /*0130*/  LDC.64 R2, c[0x0][0x888] ;  /* 0x00022200ff027b82 */ /* 0x000e640000000a00 */
[----:B-1----:R1:W5:Y:S01]  /*0140*/  LDG.E R49, desc[UR44][R2.64] ;  /* 0x0000002c02317981 */ /* 0x002362000c1e1900 */
[----:B------:R-:W-:Y:S01]  /*0150*/  HFMA2 R96, -RZ, RZ, 0, 5.9604644775390625e-08 ;  /* 0x00000001ff607431 */ /* 0x000fe200000001ff */
[----:B------:R-:W-:Y:S05]  /*0160*/  BRA `(.L_x_0) ;  /* 0x00000000000c7947 */ /* 0x000fea0003800000 */
.L_x_1:
[----:B------:R-:W1:Y:S01]  /*0170*/  LDCU UR6, c[0x0][0x880] ;  /* 0x00011000ff0677ac */ /* 0x000e620008000800 */
[----:B------:R-:W-:Y:S01]  /*0180*/  HFMA2 R96, -RZ, RZ, 0, 5.9604644775390625e-08 ;  /* 0x00000001ff607431 */ /* 0x000fe200000001ff */
[----:B-1----:R-:W-:-:S07]  /*0190*/  MOV R49, UR6 ;  /* 0x0000000600317c02 */ /* 0x002fce0008000f00 */
.L_x_0:
[----:B------:R-:W2:Y:S02]  /*01a0*/  LDCU.64 UR6, c[0x0][0x8b0] ;  /* 0x00011600ff0677ac */ /* 0x000ea40008000a00 */
[----:B--2---:R-:W-:-:S04]  /*01b0*/  UISETP.NE.U32.AND UP0, UPT, UR6, URZ, UPT ;  /* 0x000000ff0600728c */ /* 0x004fc8000bf05070 */
[----:B------:R-:W-:-:S09]  /*01c0*/  UISETP.NE.AND.EX UP0, UPT, UR7, URZ, UPT, UP0 ;  /* 0x000000ff0700728c */ /* 0x000fd2000bf05300 */
[----:B------:R-:W-:Y:S05]  /*01d0*/  BRA.U UP0, `(.L_x_2) ;  /* 0x0000000100247547 */ /* 0x000fea000b800000 */
[----:B------:R-:W2:Y:S02]  /*01e0*/  LDCU.64 UR6, c[0x0][0x8a8] ;  /* 0x00011500ff0677ac */ /* 0x000ea40008000a00 */
[----:B--2---:R-:W-:-:S04]  /*01f0*/  UISETP.NE.U32.AND UP0, UPT, UR6, URZ, UPT ;  /* 0x000000ff0600728c */ /* 0x004fc8000bf05070 */
[----:B------:R-:W-:-:S09]  /*0200*/  UISETP.NE.AND.EX UP0, UPT, UR7, URZ, UPT, UP0 ;  /* 0x000000ff0700728c */ /* 0x000fd2000bf05300 */
[----:B------:R-:W-:Y:S05]  /*0210*/  BRA.U !UP0, `(.L_x_3) ;  /* 0x00000001080c7547 */ /* 0x000fea000b800000 */
[----:B-1----:R-:W1:Y:S02]  /*0220*/  LDC.64 R2, c[0x0][0x8a8] ;  /* 0x00022a00ff027b82 */ /* 0x002e640000000a00 */
[----:B-1----:R2:W5:Y:S01]  /*0230*/  LDG.E R47, desc[UR44][R2.64] ;  /* 0x0000002c022f7981 */ /* 0x002562000c1e1900 */
[----:B------:R-:W-:Y:S05]  /*0240*/  BRA `(.L_x_2) ;  /* 0x0000000000087947 */ /* 0x000fea0003800000 */
.L_x_3:
[----:B------:R-:W2:Y:S02]  /*0250*/  LDCU UR6, c[0x0][0x8a0] ;  /* 0x00011400ff0677ac */ /* 0x000ea40008000800 */
[----:B--2---:R-:W-:Y:S02]  /*0260*/  MOV R47, UR6 ;  /* 0x00000006002f7c02 */ /* 0x004fe40008000f00 */
.L_x_2:
[----:B------:R-:W-:Y:S01]  /*0270*/  IMAD.U32 R0, RZ, RZ, UR10 ;  /* 0x0000000aff007e24 */ /* 0x000fe2000f8e00ff */
[----:B------:R-:W-:Y:S04]  /*0280*/  BSSY.RECONVERGENT B0, `(.L_x_4) ;  /* 0x000000c000007945 */ /* 0x000fe80003800200 */
[C---:B------:R-:W-:Y:S02]  /*0290*/  ISETP.NE.OR P2, PT, R0.reuse, 0x1, !P0 ;  /* 0x000000010000780c */ /* 0x040fe40004745670 */
[----:B------:R-:W-:-:S11]  /*02a0*/  ISETP.NE.OR P1, PT, R0, 0x3, !P0 ;  /* 0x000000030000780c */ /* 0x000fd60004725670 */
[----:B------:R-:W-:Y:S05]  /*02b0*/  @P2 BRA `(.L_x_5) ;  /* 0x0000000000202947 */ /* 0x000fea0003800000 */
[----:B------:R-:W3:Y:S02]  /*02c0*/  LDCU.64 UR6, c[0x0][0x348] ;  /* 0x00006900ff0677ac */ /* 0x000ee40008000a00 */
[----:B---3--:R-:W-:Y:S02]  /*02d0*/  UIADD3 UR12, UP1, UPT, UR6, 0x80, URZ ;  /* 0x00000080060c7890 */ /* 0x008fe4000ff3e0ff */
[----:B------:R-:W-:Y:S02]  /*02e0*/  UIADD3 UR6, UP0, UPT, UR6, 0x180, URZ ;  /* 0x0000018006067890 */ /* 0x000fe4000ff1e0ff */
[----:B------:R-:W-:Y:S02]  /*02f0*/  UIADD3.X UR13, UPT, UPT, URZ, UR7, URZ, UP1, !UPT ;  /* 0x00000007ff0d7290 */ /* 0x000fe40008ffe4ff */
[----:B------:R-:W-:-:S07]  /*0300*/  UIADD3.X UR7, UPT, UPT, URZ, UR7, URZ, UP0, !UPT ;  /* 0x00000007ff077290 */ /* 0x000fce00087fe4ff */
[----:B------:R3:W-:Y:S02]  /*0310*/  UTMACCTL.PF [UR12] ;  /* 0x000000000c0079b9 */ /* 0x0007e40008040000 */
[----:B------:R3:W-:Y:S02]  /*0320*/  UTMACCTL.PF [UR6] ;  /* 0x00000000060079b9 */ /* 0x0007e40008040000 */
[----:B---3--:R-:W-:Y:S01]  /*0330*/  NOP ;  /* 0x0000000000007918 */ /* 0x008fe20000000000 */
.L_x_5:
[----:B------:R-:W-:Y:S05]  /*0340*/  BSYNC.RECONVERGENT B0 ;  /* 0x0000000000007941 */ /* 0x000fea0003800200 */
.L_x_4:
[----:B------:R-:W-:Y:S04]  /*0350*/  BSSY.RECONVERGENT B0, `(.L_x_6) ;  /* 0x000000a000007945 */ /* 0x000fe80003800200 */
        /* <DEDUP_REMOVED lines=9> */
.L_x_7:
[----:B------:R-:W-:Y:S05]  /*03f0*/  BSYNC.RECONVERGENT B0 ;  /* 0x0000000000007941 */ /* 0x000fea0003800200 */
.L_x_6:
[----:B------:R-:W3:Y:S01]  /*0400*/  LDCU.64 UR6, c[0x0][0x888] ;  /* 0x00011100ff0677ac */ /* 0x000ee20008000a00 */
[----:B------:R-:W-:Y:S02]  /*0410*/  UISETP.EQ.U32.AND UP1, UPT, UR8, URZ, UPT ;  /* 0x000000ff0800728c */ /* 0x000fe4000bf22070 */
[----:B------:R-:W-:Y:S02]  /*0420*/  UPLOP3.LUT UP5, UPT, UPT, UPT, UPT, 0x40, 0x4 ;  /* 0x000000000004789c */ /* 0x000fe40003fae870 */
[----:B---3--:R-:W-:-:S04]  /*0430*/  UISETP.NE.U32.AND UP0, UPT, UR6, URZ, UPT ;  /* 0x000000ff0600728c */ /* 0x008fc8000bf05070 */
[----:B------:R-:W-:-:S04]  /*0440*/  UISETP.NE.AND.EX UP0, UPT, UR7, URZ, UPT, UP0 ;  /* 0x000000ff0700728c */ /* 0x000fc8000bf05300 */
[----:B------:R-:W-:-:S04]  /*0450*/  UISETP.EQ.OR.EX UP3, UPT, UR9, URZ, !UP0, UP1 ;  /* 0x000000ff0900728c */ /* 0x000fc8000c762710 */
[----:B------:R-:W-:-:S05]  /*0460*/  UP2UR UR48, UPR, URZ, 0x8 ;  /* 0x00000008ff307883 */ /* 0x000fca0008000000 */
[----:B------:R-:W-:Y:S07]  /*0470*/  BRA.U !UP3, `(.L_x_8) ;  /* 0x000000010b147547 */ /* 0x000fee000b800000 */
[----:B------:R-:W-:Y:S01]  /*0480*/  PLOP3.LUT P2, PT, PT, PT, UP2, 0x80, 0x8 ;  /* 0x000000000008781c */ /* 0x000fe20003f4f028 */
[----:B------:R-:W-:-:S12]  /*0490*/  UPLOP3.LUT UP5, UPT, UPT, UPT, UP0, 0x40, 0x4 ;  /* 0x000000000004789c */ /* 0x000fd80003fae800 */
[----:B-----5:R-:W-:-:S13]  /*04a0*/  @!P2 FSETP.EQ.AND P1, PT, R49, RZ, PT ;  /* 0x000000ff3100a20b */ /* 0x020fda0003f22000 */
[----:B------:R-:W-:Y:S01]  /*04b0*/  @!P2 VOTEU.ANY UP1, P1 ;  /* 0x0000000000ffa886 */ /* 0x000fe20000820100 */
[----:B------:R-:W-:-:S11]  /*04c0*/  @!UP2 UPLOP3.LUT UP5, UPT, UPT, UPT, UP1, 0x80, 0x8 ;  /* 0x000000000008a89c */ /* 0x000fd60003faf010 */
.L_x_8:
[----:B------:R-:W3:Y:S01]  /*04d0*/  SHFL.IDX PT, R0, R100, RZ, 0x1f ;  /* 0x00001fff64007589 */ /* 0x000ee200000e0000 */
[----:B------:R-:W-:-:S04]  /*04e0*/  UISETP.NE.AND UP1, UPT, UR10, 0x2, UPT ;  /* 0x000000020a00788c */ /* 0x000fc8000bf25270 */
[----:B------:R-:W-:Y:S02]  /*04f0*/  UISETP.EQ.AND UP2, UPT, UR5, URZ, !UP1 ;  /* 0x000000ff0500728c */ /* 0x000fe4000cf42270 */
[----:B------:R-:W-:-:S04]  /*0500*/  USEL UR6, URZ, 0x1, UP1 ;  /* 0x00000001ff067887 */ /* 0x000fc80008800000 */
[----:B------:R-:W-:Y:S02]  /*0510*/  PLOP3.LUT P5, PT, P0, PT, UP2, 0x80, 0x8 ;  /* 0x000000000008781c */ /* 0x000fe400007af028 */
[----:B---3--:R-:W-:-:S13]  /*0520*/  ISETP.NE.AND P1, PT, R0, RZ, PT ;  /* 0x000000ff0000720c */ /* 0x008fda0003f25270 */
[----:B------:R-:W-:Y:S05]  /*0530*/  @P1 BRA `(.L_x_9) ;  /* 0x0000000000641947 */ /* 0x000fea0003800000 */
[----:B------:R-:W-:Y:S01]  /*0540*/  UMOV UR8, 0x400 ;  /* 0x0000040000087882 */ /* 0x000fe20000000000 */
[----:B------:R-:W-:Y:S01]  /*0550*/  UMOV UR7, 0x1 ;  /* 0x0000000100077882 */ /* 0x000fe20000000000 */
[----:B------:R-:W-:Y:S02]  /*0560*/  ULEA UR8, UR37, UR8, 0x18 ;  /* 0x0000000825087291 */ /* 0x000fe4000f8ec0ff */
[----:B------:R-:W-:-:S04]  /*0570*/  UIADD3 UR12, UPT, UPT, -UR7, 0x100000, URZ ;  /* 0x00100000070c7890 */ /* 0x000fc8000fffe1ff */
[----:B------:R-:W-:Y:S02]  /*0580*/  USHF.L.U32 UR13, UR12, 0xb, URZ ;  /* 0x0000000b0c0d7899 */ /* 0x000fe400080006ff */
[----:B------:R-:W-:Y:S01]  /*0590*/  USHF.L.U32 UR12, UR12, 0x1, URZ ;  /* 0x000000010c0c7899 */ /* 0x000fe200080006ff */
[----:B------:R-:W-:Y:S01]  /*05a0*/  ELECT P1, URZ, PT ;  /* 0x0000000000ff782f */ /* 0x000fe20003820000 */
[----:B------:R-:W3:Y:S10]  /*05b0*/  FENCE.VIEW.ASYNC.S ;  /* 0x00000000000073c6 */ /* 0x000ef40000000000 */
[----:B---3--:R3:W4:Y:S01]  /*05c0*/  SYNCS.EXCH.64 URZ, [UR8], UR12 ;  /* 0x0000000c08ff75b2 */ /* 0x0087220008000100 */
[----:B------:R3:W1:Y:S01]  /*05d0*/  SYNCS.EXCH.64 URZ, [UR8+0x40], UR12 ;  /* 0x0000400c08ff75b2 */ /* 0x0006620008000100 */
        /* <DEDUP_REMOVED lines=13> */
[----:B------:R3:W1:Y:S02]  /*06b0*/  SYNCS.EXCH.64 URZ, [UR8+0x78], UR12 ;  /* 0x0000780c08ff75b2 */ /* 0x0006640008000100 */
[----:B---3--:R-:W-:Y:S01]  /*06c0*/  NOP ;  /* 0x0000000000007918 */ /* 0x008fe20000000000 */
.L_x_9:
[----:B------:R-:W3:Y:S01]  /*06d0*/  SHFL.IDX PT, R0, R100, RZ, 0x1f ;  /* 0x00001fff64007589 */ /* 0x000ee200000e0000 */
[----:B------:R-:W-:Y:S01]  /*06e0*/  NOP ;  /* 0x0000000000007918 */ /* 0x000fe20000000000 */
[----:B---3--:R-:W-:-:S13]  /*06f0*/  ISETP.NE.AND P1, PT, R0, 0x1, PT ;  /* 0x000000010000780c */ /* 0x008fda0003f25270 */
[----:B------:R-:W-:Y:S05]  /*0700*/  @P1 BRA `(.L_x_10) ;  /* 0x0000000000541947 */ /* 0x000fea0003800000 */
[----:B------:R-:W-:Y:S01]  /*0710*/  UMOV UR9, 0x400 ;  /* 0x0000040000097882 */ /* 0x000fe20000000000 */
[----:B------:R-:W-:Y:S01]  /*0720*/  UMOV UR8, 0x20 ;  /* 0x0000002000087882 */ /* 0x000fe20000000000 */
[----:B------:R-:W-:Y:S01]  /*0730*/  UMOV UR7, 0x80 ;  /* 0x0000008000077882 */ /* 0x000fe20000000000 */
[----:B------:R-:W-:Y:S02]  /*0740*/  ULEA UR9, UR37, UR9, 0x18 ;  /* 0x0000000925097291 */ /* 0x000fe4000f8ec0ff */
[----:B------:R-:W-:-:S04]  /*0750*/  UIADD3 UR12, UPT, UPT, -UR8, 0x100000, URZ ;  /* 0x00100000080c7890 */ /* 0x000fc8000fffe1ff */
[----:B------:R-:W-:Y:S02]  /*0760*/  USHF.L.U32 UR13, UR12, 0xb, URZ ;  /* 0x0000000b0c0d7899 */ /* 0x000fe400080006ff */
[----:B------:R-:W-:Y:S02]  /*0770*/  USHF.L.U32 UR12, UR12, 0x1, URZ ;  /* 0x000000010c0c7899 */ /* 0x000fe400080006ff */
[----:B------:R-:W-:-:S04]  /*0780*/  UIADD3 UR14, UPT, UPT, -UR7, 0x100000, URZ ;  /* 0x00100000070e7890 */ /* 0x000fc8000fffe1ff */
[----:B------:R-:W-:Y:S02]  /*0790*/  USHF.L.U32 UR15, UR14, 0xb, URZ ;  /* 0x0000000b0e0f7899 */ /* 0x000fe400080006ff */
[----:B------:R-:W-:Y:S01]  /*07a0*/  USHF.L.U32 UR14, UR14, 0x1, URZ ;  /* 0x000000010e0e7899 */ /* 0x000fe200080006ff */
[----:B------:R-:W-:Y:S01]  /*07b0*/  ELECT P1, URZ, PT ;  /* 0x0000000000ff782f */ /* 0x000fe20003820000 */
[----:B------:R-:W3:Y:S02]  /*07c0*/  FENCE.VIEW.ASYNC.S ;  /* 0x00000000000073c6 */ /* 0x000ee40000000000 */
[----:B---3--:R3:W1:Y:S08]  /*07d0*/  SYNCS.EXCH.64 URZ, [UR9+0x80], UR12 ;  /* 0x0000800c09ff75b2 */ /* 0x0086700008000100 */
[----:B------:R3:W1:Y:S01]  /*07e0*/  SYNCS.EXCH.64 URZ, [UR9+0xa0], UR14 ;  /* 0x0000a00e09ff75b2 */ /* 0x0006620008000100 */
[----:B------:R3:W1:Y:S01]  /*07f0*/  SYNCS.EXCH.64 URZ, [UR9+0x88], UR12 ;  /* 0x0000880c09ff75b2 */ /* 0x0006620008000100 */
[----:B------:R3:W1:Y:S01]  /*0800*/  SYNCS.EXCH.64 URZ, [UR9+0xa8], UR14 ;  /* 0x0000a80e09ff75b2 */ /* 0x0006620008000100 */
[----:B------:R3:W1:Y:S01]  /*0810*/  SYNCS.EXCH.64 URZ, [UR9+0x90], UR12 ;  /* 0x0000900c09ff75b2 */ /* 0x0006620008000100 */
[----:B------:R3:W1:Y:S01]  /*0820*/  SYNCS.EXCH.64 URZ, [UR9+0xb0], UR14 ;  /* 0x0000b00e09ff75b2 */ /* 0x0006620008000100 */
[----:B------:R3:W1:Y:S01]  /*0830*/  SYNCS.EXCH.64 URZ, [UR9+0x98], UR12 ;  /* 0x0000980c09ff75b2 */ /* 0x0006620008000100 */
[----:B------:R3:W1:Y:S01]  /*0840*/  SYNCS.EXCH.64 URZ, [UR9+0xb8], UR14 ;  /* 0x0000b80e09ff75b2 */ /* 0x0006620008000100 */
[----:B------:R-:W-:Y:S01]  /*0850*/  NOP ;  /* 0x0000000000007918 */ /* 0x000fe20000000000 */
.L_x_10:
[----:B------:R-:W2:Y:S01]  /*0860*/  SHFL.IDX PT, R0, R100, RZ, 0x1f ;  /* 0x00001fff64007589 */ /* 0x000ea200000e0000 */
[----:B------:R-:W-:Y:S01]  /*0870*/  NOP ;  /* 0x0000000000007918 */ /* 0x000fe20000000000 */
[----:B--2---:R-:W-:-:S13]  /*0880*/  ISETP.NE.AND P1, PT, R0, 0x3, PT ;  /* 0x000000030000780c */ /* 0x004fda0003f25270 */
[----:B------:R-:W-:Y:S05]  /*0890*/  @P1 BRA `(.L_x_11) ;  /* 0x00000000002c1947 */ /* 0x000fea0003800000 */
[----:B------:R-:W-:Y:S01]  /*08a0*/  UMOV UR8, 0x400 ;  /* 0x0000040000087882 */ /* 0x000fe20000000000 */
[----:B------:R-:W-:Y:S01]  /*08b0*/  UMOV UR7, 0x20 ;  /* 0x0000002000077882 */ /* 0x000fe20000000000 */
[----:B------:R-:W-:Y:S02]  /*08c0*/  ULEA UR8, UR37, UR8, 0x18 ;  /* 0x0000000825087291 */ /* 0x000fe4000f8ec0ff */
[----:B---3--:R-:W-:-:S04]  /*08d0*/  UIADD3 UR12, UPT, UPT, -UR7, 0x100000, URZ ;  /* 0x00100000070c7890 */ /* 0x008fc8000fffe1ff */
[----:B------:R-:W-:Y:S02]  /*08e0*/  USHF.L.U32 UR13, UR12, 0xb, URZ ;  /* 0x0000000b0c0d7899 */ /* 0x000fe400080006ff */
[----:B------:R-:W-:Y:S01]  /*08f0*/  USHF.L.U32 UR12, UR12, 0x1, URZ ;  /* 0x000000010c0c7899 */ /* 0x000fe200080006ff */
[----:B------:R-:W-:Y:S01]  /*0900*/  ELECT P1, URZ, PT ;  /* 0x0000000000ff782f */ /* 0x000fe20003820000 */
[----:B------:R-:W2:Y:S10]  /*0910*/  FENCE.VIEW.ASYNC.S ;  /* 0x00000000000073c6 */ /* 0x000eb40000000000 */
[----:B--2---:R2:W3:Y:S01]  /*0920*/  SYNCS.EXCH.64 URZ, [UR8+0xc0], UR12 ;  /* 0x0000c00c08ff75b2 */ /* 0x0044e20008000100 */
[----:B------:R2:W1:Y:S01]  /*0930*/  SYNCS.EXCH.64 URZ, [UR8+0xc8], UR12 ;  /* 0x0000c80c08ff75b2 */ /* 0x0004620008000100 */
[----:B------:R-:W-:Y:S01]  /*0940*/  NOP ;  /* 0x0000000000007918 */ /* 0x000fe20000000000 */
.L_x_11:
[----:B------:R-:W4:Y:S01]  /*0950*/  SHFL.IDX PT, R0, R100, RZ, 0x1f ;  /* 0x00001fff64007589 */ /* 0x000f2200000e0000 */
[----:B------:R-:W-:Y:S01]  /*0960*/  NOP ;  /* 0x0000000000007918 */ /* 0x000fe20000000000 */
[----:B----4-:R-:W-:-:S13]  /*0970*/  ISETP.NE.AND P1, PT, R0, 0x4, PT ;  /* 0x000000040000780c */ /* 0x010fda0003f25270 */
[----:B------:R-:W-:Y:S05]  /*0980*/  @P1 BRA `(.L_x_12) ;  /* 0x0000000000481947 */ /* 0x000fea0003800000 */
[----:B---3--:R-:W-:Y:S01]  /*0990*/  UMOV UR9, 0x1a0 ;  /* 0x000001a000097882 */ /* 0x008fe20000000000 */
[----:B--2---:R-:W-:Y:S01]  /*09a0*/  UMOV UR8, 0x400 ;  /* 0x0000040000087882 */ /* 0x004fe20000000000 */
[----:B------:R-:W-:Y:S01]  /*09b0*/  USEL UR9, UR9, 0x1e0, UP5 ;  /* 0x000001e009097887 */ /* 0x000fe2000a800000 */
        /* <DEDUP_REMOVED lines=9> */
[----:B------:R-:W2:Y:S02]  /*0a50*/  FENCE.VIEW.ASYNC.S ;  /* 0x00000000000073c6 */ /* 0x000ea40000000000 */
[----:B--2---:R4:W2:Y:S08]  /*0a60*/  SYNCS.EXCH.64 URZ, [UR8+0xd0], UR12 ;  /* 0x0000d00c08ff75b2 */ /* 0x0048b00008000100 */
[----:B------:R4:W3:Y:S01]  /*0a70*/  SYNCS.EXCH.64 URZ, [UR8+0xe0], UR14 ;  /* 0x0000e00e08ff75b2 */ /* 0x0008e20008000100 */
[----:B------:R4:W1:Y:S01]  /*0a80*/  SYNCS.EXCH.64 URZ, [UR8+0xd8], UR12 ;  /* 0x0000d80c08ff75b2 */ /* 0x0008620008000100 */
[----:B------:R4:W1:Y:S02]  /*0a90*/  SYNCS.EXCH.64 URZ, [UR8+0xe8], UR14 ;  /* 0x0000e80e08ff75b2 */ /* 0x0008640008000100 */
[----:B----4-:R-:W-:Y:S01]  /*0aa0*/  NOP ;  /* 0x0000000000007918 */ /* 0x010fe20000000000 */
.L_x_12:
[----:B------:R-:W4:Y:S01]  /*0ab0*/  SHFL.IDX PT, R0, R100, RZ, 0x1f ;  /* 0x00001fff64007589 */ /* 0x000f2200000e0000 */
[----:B------:R-:W-:Y:S01]  /*0ac0*/  NOP ;  /* 0x0000000000007918 */ /* 0x000fe20000000000 */
[----:B----4-:R-:W-:-:S13]  /*0ad0*/  ISETP.NE.AND P1, PT, R0, 0x5, PT ;  /* 0x000000050000780c */ /* 0x010fda0003f25270 */
[----:B------:R-:W-:Y:S05]  /*0ae0*/  @P1 BRA `(.L_x_13) ;  /* 0x0000000000541947 */ /* 0x000fea0003800000 */
[----:B---3--:R-:W-:Y:S01]  /*0af0*/  UMOV UR9, 0x400 ;  /* 0x0000040000097882 */ /* 0x008fe20000000000 */
[----:B--2---:R-:W-:Y:S01]  /*0b00*/  UMOV UR8, 0x1 ;  /* 0x0000000100087882 */ /* 0x004fe20000000000 */
        /* <DEDUP_REMOVED lines=13> */
[----:B------:R4:W1:Y:S01]  /*0be0*/  SYNCS.EXCH.64 URZ, [UR9+0x118], UR14 ;  /* 0x0001180e09ff75b2 */ /* 0x0008620008000100 */
[----:B------:R4:W1:Y:S01]  /*0bf0*/  SYNCS.EXCH.64 URZ, [UR9+0x100], UR12 ;  /* 0x0001000c09ff75b2 */ /* 0x0008620008000100 */
[----:B------:R4:W1:Y:S01]  /*0c00*/  SYNCS.EXCH.64 URZ, [UR9+0x120], UR14 ;  /* 0x0001200e09ff75b2 */ /* 0x0008620008000100 */
[----:B------:R4:W1:Y:S01]  /*0c10*/  SYNCS.EXCH.64 URZ, [UR9+0x108], UR12 ;  /* 0x0001080c09ff75b2 */ /* 0x0008620008000100 */
[----:B------:R4:W1:Y:S02]  /*0c20*/  SYNCS.EXCH.64 URZ, [UR9+0x128], UR14 ;  /* 0x0001280e09ff75b2 */ /* 0x0008640008000100 */
[----:B----4-:R-:W-:Y:S01]  /*0c30*/  NOP ;  /* 0x0000000000007918 */ /* 0x010fe20000000000 */
.L_x_13:
[----:B------:R-:W4:Y:S01]  /*0c40*/  SHFL.IDX PT, R0, R100, RZ, 0x1f ;  /* 0x00001fff64007589 */ /* 0x000f2200000e0000 */
[----:B------:R-:W-:Y:S01]  /*0c50*/  ISETP.NE.OR P0, PT, RZ, UR10, !P0 ;  /* 0x0000000aff007c0c */ /* 0x000fe2000c705670 */
[----:B------:R-:W-:Y:S01]  /*0c60*/  NOP ;  /* 0x0000000000007918 */ /* 0x000fe20000000000 */
[----:B----4-:R-:W-:-:S13]  /*0c70*/  ISETP.NE.AND P1, PT, R0, 0x3, PT ;  /* 0x000000030000780c */ /* 0x010fda0003f25270 */
[----:B------:R-:W-:Y:S05]  /*0c80*/  @P1 BRA `(.L_x_14) ;  /* 0x0000000000341947 */ /* 0x000fea0003800000 */
[----:B--2---:R-:W-:Y:S01]  /*0c90*/  UMOV UR8, 0x400 ;  /* 0x0000040000087882 */ /* 0x004fe20000000000 */
[----:B------:R-:W-:Y:S01]  /*0ca0*/  UMOV UR7, 0x20 ;  /* 0x0000002000077882 */ /* 0x000fe20000000000 */
[----:B------:R-:W-:Y:S02]  /*0cb0*/  ULEA UR8, UR37, UR8, 0x18 ;  /* 0x0000000825087291 */ /* 0x000fe4000f8ec0ff */
[----:B---3--:R-:W-:-:S04]  /*0cc0*/  UIADD3 UR12, UPT, UPT, -UR7, 0x100000, URZ ;  /* 0x00100000070c7890 */ /* 0x008fc8000fffe1ff */
[----:B------:R-:W-:Y:S02]  /*0cd0*/  USHF.L.U32 UR13, UR12, 0xb, URZ ;  /* 0x0000000b0c0d7899 */ /* 0x000fe400080006ff */
[----:B------:R-:W-:Y:S01]  /*0ce0*/  USHF.L.U32 UR12, UR12, 0x1, URZ ;  /* 0x000000010c0c7899 */ /* 0x000fe200080006ff */
[----:B------:R-:W-:Y:S01]  /*0cf0*/  ELECT P1, URZ, PT ;  /* 0x0000000000ff782f */ /* 0x000fe20003820000 */
[----:B------:R-:W2:Y:S10]  /*0d00*/  FENCE.VIEW.ASYNC.S ;  /* 0x00000000000073c6 */ /* 0x000eb40000000000 */
[----:B--2---:R4:W2:Y:S01]  /*0d10*/  SYNCS.EXCH.64 URZ, [UR8+0x130], UR12 ;  /* 0x0001300c08ff75b2 */ /* 0x0048a20008000100 */
[----:B------:R4:W3:Y:S01]  /*0d20*/  SYNCS.EXCH.64 URZ, [UR8+0x140], UR12 ;  /* 0x0001400c08ff75b2 */ /* 0x0008e20008000100 */
[----:B------:R4:W1:Y:S01]  /*0d30*/  SYNCS.EXCH.64 URZ, [UR8+0x138], UR12 ;  /* 0x0001380c08ff75b2 */ /* 0x0008620008000100 */
[----:B------:R4:W1:Y:S02]  /*0d40*/  SYNCS.EXCH.64 URZ, [UR8+0x148], UR12 ;  /* 0x0001480c08ff75b2 */ /* 0x0008640008000100 */
[----:B----4-:R-:W-:Y:S01]  /*0d50*/  NOP ;  /* 0x0000000000007918 */ /* 0x010fe20000000000 */
.L_x_14:
[----:B------:R-:W-:Y:S01]  /*0d60*/  VOTEU.ALL UP1, P0 ;  /* 0x0000000000ff7886 */ /* 0x000fe20000020000 */
[----:B--2---:R-:W2:Y:S01]  /*0d70*/  LDCU UR8, c[0x0][0x36c] ;  /* 0x00006d80ff0877ac */ /* 0x004ea20008000800 */
[----:B------:R-:W-:Y:S01]  /*0d80*/  NOP ;  /* 0x0000000000007918 */ /* 0x000fe20000000000 */
[----:B------:R-:W-:Y:S01]  /*0d90*/  LOP3.LUT R10, R109, 0x1f, RZ, 0xc0, !PT ;  /* 0x0000001f6d0a7812 */ /* 0x000fe200078ec0ff */
[----:B---3--:R-:W-:Y:S01]  /*0da0*/  UMOV UR12, 0x20 ;  /* 0x00000020000c7882 */ /* 0x008fe20000000000 */
[----:B------:R-:W-:Y:S01]  /*0db0*/  @!UP1 UMOV UR7, 0x400 ;  /* 0x0000040000079882 */ /* 0x000fe20000000000 */
[----:B------:R-:W-:-:S04]  /*0dc0*/  @!UP1 UIADD3 UR12, UPT, UPT, -UR12, 0x100000, URZ ;  /* 0x001000000c0c9890 */ /* 0x000fc8000fffe1ff */
[----:B------:R-:W-:Y:S02]  /*0dd0*/  @!UP1 USHF.L.U32 UR13, UR12, 0xb, URZ ;  /* 0x0000000b0c0d9899 */ /* 0x000fe400080006ff */
[----:B------:R-:W-:Y:S02]  /*0de0*/  @!UP1 USHF.L.U32 UR12, UR12, 0x1, URZ ;  /* 0x000000010c0c9899 */ /* 0x000fe400080006ff */
[----:B------:R-:W-:Y:S01]  /*0df0*/  @!UP1 ULEA UR7, UR37, UR7, 0x18 ;  /* 0x0000000725079291 */ /* 0x000fe2000f8ec0ff */
[----:B------:R-:W-:Y:S01]  /*0e00*/  VOTEU.ALL UP1, P0 ;  /* 0x0000000000ff7886 */ /* 0x000fe20000020000 */
[----:B------:R-:W-:Y:S01]  /*0e10*/  UISETP.NE.AND UP4, UPT, UR10, URZ, UPT ;  /* 0x000000ff0a00728c */ /* 0x000fe2000bf85270 */
[----:B------:R-:W3:Y:S09]  /*0e20*/  FENCE.VIEW.ASYNC.S ;  /* 0x00000000000073c6 */ /* 0x000ef20000000000 */
[----:B---3--:R3:W4:Y:S01]  /*0e30*/  @!UP1 SYNCS.EXCH.64 URZ, [UR7+0x150], UR12 ;  /* 0x0001500c07ff95b2 */ /* 0x0087220008000100 */
[----:B--2---:R-:W-:-:S09]  /*0e40*/  UISETP.EQ.U32.AND UP1, UPT, UR8, 0x1, UPT ;  /* 0x000000010800788c */ /* 0x004fd2000bf22070 */
[----:B------:R-:W-:Y:S05]  /*0e50*/  BRA.U !UP1, `(.L_x_15) ;  /* 0x0000000109087547 */ /* 0x000fea000b800000 */
[----:B-1--4-:R-:W-:Y:S01]  /*0e60*/  UCGABAR_ARV ;  /* 0x00000000000079c7 */ /* 0x012fe20008000000 */
[----:B------:R-:W-:Y:S05]  /*0e70*/  BRA `(.L_x_16) ;  /* 0x0000000000047947 */ /* 0x000fea0003800000 */
.L_x_15:
[----:B-1--4-:R-:W-:Y:S01]  /*0e80*/  NOP ;  /* 0x0000000000007918 */ /* 0x012fe20000000000 */
.L_x_16:
[----:B------:R-:W1:Y:S01]  /*0e90*/  S2R R15, SR_CTAID.Y ;  /* 0x00000000000f7919 */ /* 0x000e620000002600 */
[----:B------:R-:W-:-:S05]  /*0ea0*/  CS2R.32 R95, SR_CgaSize ;  /* 0x00000000005f7805 */ /* 0x000fca0000008a00 */
[----:B------:R-:W-:-:S05]  /*0eb0*/  IMAD R95, R95, -0xa0, RZ ;  /* 0xffffff605f5f7824 */ /* 0x000fca00078e02ff */
[----:B---3--:R-:W-:-:S14]  /*0ec0*/  R2UR UR7, R95 ;  /* 0x000000005f0772ca */ /* 0x008fdc00000e0000 */
[----:B------:R-:W2:Y:S01]  /*0ed0*/  LDCU UR7, c[0x0][UR7+0x2b4] ;  /* 0x00005680070777ac */ /* 0x000ea20008000800 */
[----:B------:R-:W-:-:S05]  /*0ee0*/  CS2R.32 R0, SR_CgaSize ;  /* 0x0000000000007805 */ /* 0x000fca0000008a00 */
[----:B------:R-:W-:-:S06]  /*0ef0*/  IMAD R0, R0, -0xa0, RZ ;  /* 0xffffff6000007824 */ /* 0x000fcc00078e02ff */
[----:B------:R-:W3:Y:S01]  /*0f00*/  LDC R0, c[0x0][R0+0x2a4] ;  /* 0x0000a90000007b82 */ /* 0x000ee20000000800 */
[----:B------:R-:W-:Y:S01]  /*0f10*/  PRMT R8, RZ, 0x7610, R8 ;  /* 0x00007610ff087816 */ /* 0x000fe20000000008 */
[----:B------:R-:W4:Y:S01]  /*0f20*/  S2R R9, SR_CTAID.X ;  /* 0x0000000000097919 */ /* 0x000f220000002500 */
[----:B------:R-:W-:-:S05]  /*0f30*/  CS2R.32 R95, SR_CgaSize ;  /* 0x00000000005f7805 */ /* 0x000fca0000008a00 */
[----:B------:R-:W-:-:S05]  /*0f40*/  IMAD R95, R95, -0xa0, RZ ;  /* 0xffffff605f5f7824 */ /* 0x000fca00078e02ff */
[----:B------:R-:W-:-:S14]  /*0f50*/  R2UR UR8, R95 ;  /* 0x000000005f0872ca */ /* 0x000fdc00000e0000 */
[----:B------:R-:W3:Y:S01]  /*0f60*/  LDCU UR8, c[0x0][UR8+0x2b0] ;  /* 0x00005600080877ac */ /* 0x000ee20008000800 */
[----:B------:R-:W-:Y:S01]  /*0f70*/  UISETP.NE.AND UP2, UPT, UR10, 0x2, UPT ;  /* 0x000000020a00788c */ /* 0x000fe2000bf45270 */
[----:B------:R-:W2:Y:S01]  /*0f80*/  LDC R11, c[0x0][0xb24] ;  /* 0x0002c900ff0b7b82 */ /* 0x000ea20000000800 */
[----:B------:R-:W-:-:S05]  /*0f90*/  CS2R.32 R2, SR_CgaSize ;  /* 0x0000000000027805 */ /* 0x000fca0000008a00 */
[----:B------:R-:W-:-:S06]  /*0fa0*/  IMAD R2, R2, -0xa0, RZ ;  /* 0xffffff6002027824 */ /* 0x000fcc00078e02ff */
[----:B------:R-:W3:Y:S08]  /*0fb0*/  LDC R2, c[0x0][R2+0x2a0] ;  /* 0x0000a80002027b82 */ /* 0x000ef00000000800 */
[----:B------:R-:W3:Y:S01]  /*0fc0*/  LDC R40, c[0x0][0xb24] ;  /* 0x0002c900ff287b82 */ /* 0x000ee20000000800 */
[----:B-1----:R-:W-:-:S07]  /*0fd0*/  I2FP.F32.U32 R94, R15 ;  /* 0x0000000f005e7245 */ /* 0x002fce0000201000 */
[----:B------:R-:W1:Y:S01]  /*0fe0*/  S2UR UR36, SR_CTAID.Z ;  /* 0x00000000002479c3 */ /* 0x000e620000002700 */
[----:B--2---:R-:W-:Y:S01]  /*0ff0*/  ISETP.GE.AND P0, PT, R11, 0x1, PT ;  /* 0x000000010b00780c */ /* 0x004fe20003f06270 */
[----:B----4-:R-:W-:Y:S01]  /*1000*/  IMAD.MOV.U32 R14, RZ, RZ, R9 ;  /* 0x000000ffff0e7224 */ /* 0x010fe200078e0009 */
[----:B------:R-:W-:Y:S01]  /*1010*/  I2FP.F32.U32 R95, R9 ;  /* 0x00000009005f7245 */ /* 0x000fe20000201000 */
[----:B------:R-:W-:Y:S01]  /*1020*/  FMUL R94, R94, UR7 ;  /* 0x000000075e5e7c20 */ /* 0x000fe20008400000 */
[----:B------:R-:W2:Y:S03]  /*1030*/  LDCU UR7, c[0x0][0xb30] ;  /* 0x00016600ff0777ac */ /* 0x000ea60008000800 */
[----:B---3--:R-:W-:Y:S02]  /*1040*/  FMUL R95, R95, UR8 ;  /* 0x000000085f5f7c20 */ /* 0x008fe40008400000 */
[----:B------:R-:W3:Y:S08]  /*1050*/  F2I.U32.TRUNC.NTZ R94, R94 ;  /* 0x0000005e005e7305 */ /* 0x000ef0000020f000 */
[----:B------:R-:W4:Y:S01]  /*1060*/  F2I.U32.TRUNC.NTZ R95, R95 ;  /* 0x0000005f005f7305 */ /* 0x000f22000020f000 */
[----:B--2---:R-:W-:Y:S01]  /*1070*/  UISETP.NE.AND UP3, UPT, UR7, 0x1, UPT ;  /* 0x000000010700788c */ /* 0x004fe2000bf65270 */
[----:B---3--:R-:W-:-:S05]  /*1080*/  IADD3 R94, PT, PT, -R94, RZ, RZ ;  /* 0x000000ff5e5e7210 */ /* 0x008fca0007ffe1ff */
[----:B------:R-:W-:Y:S01]  /*1090*/  IMAD R94, R0, R94, R15 ;  /* 0x0000005e005e7224 */ /* 0x000fe200078e020f */
[----:B------:R-:W-:Y:S01]  /*10a0*/  PRMT R0, RZ, 0x7610, R0 ;  /* 0x00007610ff007816 */ /* 0x000fe20000000000 */
[----:B----4-:R-:W-:-:S04]  /*10b0*/  IMAD.MOV R95, RZ, RZ, -R95 ;  /* 0x000000ffff5f7224 */ /* 0x010fc800078e0a5f */
[----:B------:R-:W-:Y:S01]  /*10c0*/  IMAD R95, R2, R95, R9 ;  /* 0x0000005f025f7224 */ /* 0x000fe200078e0209 */
[----:B-1----:R-:W-:Y:S06]  /*10d0*/  BRA.U UP4, `(.L_x_17) ;  /* 0x0000000104247547 */ /* 0x002fec000b800000 */
[----:B------:R-:W-:Y:S01]  /*10e0*/  ISETP.NE.AND P1, PT, R94, RZ, PT ;  /* 0x000000ff5e00720c */ /* 0x000fe20003f25270 */
[----:B------:R-:W-:Y:S01]  /*10f0*/  IMAD.MOV.U32 R0, RZ, RZ, 0x3 ;  /* 0x00000003ff007424 */ /* 0x000fe200078e00ff */
[C---:B------:R-:W-:Y:S02]  /*1100*/  LOP3.LUT R2, R95.reuse, 0xfffffffe, RZ, 0xc0, !PT ;  /* 0xfffffffe5f027812 */ /* 0x040fe400078ec0ff */
[----:B------:R-:W-:Y:S02]  /*1110*/  ISETP.LT.U32.OR P1, PT, R95, 0x2, !P1 ;  /* 0x000000025f00780c */ /* 0x000fe40004f21470 */
[----:B------:R-:W-:Y:S02]  /*1120*/  SHF.L.U32 R0, R0, R2, RZ ;  /* 0x0000000200007219 */ /* 0x000fe400000006ff */
[----:B------:R-:W-:Y:S02]  /*1130*/  SEL R4, RZ, 0x1, !P1 ;  /* 0x00000001ff047807 */ /* 0x000fe40004800000 */
[----:B------:R-:W-:-:S05]  /*1140*/  SEL R3, RZ, 0x2, !P1 ;  /* 0x00000002ff037807 */ /* 0x000fca0004800000 */
[----:B------:R-:W-:-:S05]  /*1150*/  IMAD.IADD R3, R4, 0x1, R3 ;  /* 0x0000000104037824 */ /* 0x000fca00078e0203 */
[----:B------:R-:W-:Y:S02]  /*1160*/  PRMT R8, R3, 0x7610, R8 ;  /* 0x0000761003087816 */ /* 0x000fe40000000008 */
.L_x_17:
[----:B------:R-:W-:Y:S05]  /*1170*/  @!P0 BRA `(.L_x_18) ;  /* 0x0000000000b88947 */ /* 0x000fea0003800000 */
[----:B------:R-:W1:Y:S01]  /*1180*/  LDC.64 R4, c[0x0][0xb18] ;  /* 0x0002c600ff047b82 */ /* 0x000e620000000a00 */
[----:B------:R-:W-:-:S07]  /*1190*/  ISETP.NE.AND P0, PT, R11, 0x1, PT ;  /* 0x000000010b00780c */ /* 0x000fce0003f05270 */
[----:B------:R-:W2:Y:S08]  /*11a0*/  LDC R14, c[0x0][0xb0c] ;  /* 0x0002c300ff0e7b82 */ /* 0x000eb00000000800 */
[----:B------:R-:W3:Y:S08]  /*11b0*/  LDC R16, c[0x0][0x370] ;  /* 0x0000dc00ff107b82 */ /* 0x000ef00000000800 */
[----:B------:R-:W4:Y:S01]  /*11c0*/  LDC R13, c[0x0][0x374] ;  /* 0x0000dd00ff0d7b82 */ /* 0x000f220000000800 */
[----:B-1----:R-:W-:-:S07]  /*11d0*/  ISETP.NE.AND P1, PT, R4, 0x1, PT ;  /* 0x000000010400780c */ /* 0x002fce0003f25270 */
[----:B------:R-:W3:Y:S01]  /*11e0*/  LDC.64 R6, c[0x0][0xb10] ;  /* 0x0002c400ff067b82 */ /* 0x000ee20000000a00 */
[----:B--2---:R-:W-:-:S07]  /*11f0*/  ISETP.NE.AND P2, PT, R14, 0x1, PT ;  /* 0x000000010e00780c */ /* 0x004fce0003f45270 */
[----:B------:R-:W1:Y:S08]  /*1200*/  LDC R12, c[0x0][0xb20] ;  /* 0x0002c800ff0c7b82 */ /* 0x000e700000000800 */
[----:B------:R-:W2:Y:S01]  /*1210*/  LDC.64 R2, c[0x0][0xb28] ;  /* 0x0002ca00ff027b82 */ /* 0x000ea20000000a00 */
[----:B----4-:R-:W-:-:S04]  /*1220*/  IMAD.HI.U32 R17, R13, R5, RZ ;  /* 0x000000050d117227 */ /* 0x010fc800078e00ff */
[----:B------:R-:W-:-:S04]  /*1230*/  IMAD.HI.U32 R5, R15, R5, RZ ;  /* 0x000000050f057227 */ /* 0x000fc800078e00ff */
[----:B---3--:R-:W-:-:S05]  /*1240*/  IMAD.HI.U32 R18, R16, R6, RZ ;  /* 0x0000000610127227 */ /* 0x008fca00078e00ff */
[-C--:B------:R-:W-:Y:S01]  /*1250*/  @P2 SHF.R.U32.HI R16, RZ, R7.reuse, R18 ;  /* 0x00000007ff102219 */ /* 0x080fe20000011612 */
[----:B------:R-:W-:Y:S01]  /*1260*/  IMAD.HI.U32 R18, R9, R6, RZ ;  /* 0x0000000609127227 */ /* 0x000fe200078e00ff */
[-C--:B-1----:R-:W-:Y:S02]  /*1270*/  @P1 SHF.R.U32.HI R13, RZ, R12.reuse, R17 ;  /* 0x0000000cff0d1219 */ /* 0x082fe40000011611 */
[----:B------:R-:W-:Y:S02]  /*1280*/  SHF.R.U32.HI R5, RZ, R12, R5 ;  /* 0x0000000cff057219 */ /* 0x000fe40000011605 */
[----:B------:R-:W-:Y:S02]  /*1290*/  SHF.R.U32.HI R18, RZ, R7, R18 ;  /* 0x00000007ff127219 */ /* 0x000fe40000011612 */
[----:B------:R-:W-:Y:S01]  /*12a0*/  SEL R5, R15, R5, !P1 ;  /* 0x000000050f057207 */ /* 0x000fe20004800000 */
[----:B--2---:R-:W-:Y:S01]  /*12b0*/  IMAD.HI.U32 R17, R13, R2, RZ ;  /* 0x000000020d117227 */ /* 0x004fe200078e00ff */
[----:B------:R-:W-:-:S03]  /*12c0*/  SEL R18, R9, R18, !P2 ;  /* 0x0000001209127207 */ /* 0x000fc60005000000 */
[----:B------:R-:W-:Y:S01]  /*12d0*/  IMAD.HI.U32 R6, R16, R2, RZ ;  /* 0x0000000210067227 */ /* 0x000fe200078e00ff */
[----:B------:R-:W-:-:S04]  /*12e0*/  @P0 SHF.R.U32.HI R13, RZ, R3, R17 ;  /* 0x00000003ff0d0219 */ /* 0x000fc80000011611 */
[----:B------:R-:W-:Y:S01]  /*12f0*/  @P0 SHF.R.U32.HI R16, RZ, R3, R6 ;  /* 0x00000003ff100219 */ /* 0x000fe20000011606 */
[----:B------:R-:W-:-:S04]  /*1300*/  IMAD R13, R13, R11, RZ ;  /* 0x0000000b0d0d7224 */ /* 0x000fc800078e02ff */
[----:B------:R-:W-:Y:S01]  /*1310*/  IMAD R6, R16, R11, RZ ;  /* 0x0000000b10067224 */ /* 0x000fe200078e02ff */
[----:B------:R-:W-:-:S04]  /*1320*/  ISETP.GE.AND P1, PT, R5, R13, PT ;  /* 0x0000000d0500720c */ /* 0x000fc80003f26270 */
[----:B------:R-:W-:Y:S01]  /*1330*/  ISETP.GE.OR P1, PT, R18, R6, P1 ;  /* 0x000000061200720c */ /* 0x000fe20000f26670 */
[----:B------:R-:W-:-:S05]  /*1340*/  IMAD.HI.U32 R6, R5, R2, RZ ;  /* 0x0000000205067227 */ /* 0x000fca00078e00ff */
[----:B------:R-:W-:-:S04]  /*1350*/  SHF.R.U32.HI R6, RZ, R3, R6 ;  /* 0x00000003ff067219 */ /* 0x000fc80000011606 */
[----:B------:R-:W-:-:S03]  /*1360*/  SEL R6, R5, R6, !P0 ;  /* 0x0000000605067207 */ /* 0x000fc60004000000 */
[----:B------:R-:W-:Y:S01]  /*1370*/  @!P1 IMAD.HI.U32 R7, R18, R2, RZ ;  /* 0x0000000212079227 */ /* 0x000fe200078e00ff */
[----:B------:R-:W-:-:S04]  /*1380*/  IADD3 R2, PT, PT, -R6, RZ, RZ ;  /* 0x000000ff06027210 */ /* 0x000fc80007ffe1ff */
[----:B------:R-:W-:Y:S01]  /*1390*/  @!P1 SHF.R.U32.HI R3, RZ, R3, R7 ;  /* 0x00000003ff039219 */ /* 0x000fe20000011607 */
[----:B------:R-:W-:Y:S01]  /*13a0*/  IMAD R2, R11, R2, R5 ;  /* 0x000000020b027224 */ /* 0x000fe200078e0205 */
[----:B------:R-:W-:Y:S02]  /*13b0*/  IADD3 R7, PT, PT, -R5, RZ, RZ ;  /* 0x000000ff05077210 */ /* 0x000fe40007ffe1ff */
[----:B------:R-:W-:-:S03]  /*13c0*/  @!P1 SEL R3, R18, R3, !P0 ;  /* 0x0000000312039207 */ /* 0x000fc60004000000 */
[----:B------:R-:W-:Y:S02]  /*13d0*/  IMAD R7, R4, R7, R15 ;  /* 0x0000000704077224 */ /* 0x000fe400078e020f */
[--C-:B------:R-:W-:Y:S02]  /*13e0*/  @!P1 IMAD.IADD R6, R6, 0x1, -R3.reuse ;  /* 0x0000000106069824 */ /* 0x100fe400078e0a03 */
[----:B------:R-:W-:Y:S01]  /*13f0*/  @!P1 IMAD R3, R2, R16, R3 ;  /* 0x0000001002039224 */ /* 0x000fe200078e0203 */
[----:B------:R-:W-:Y:S01]  /*1400*/  IADD3 R2, PT, PT, -R18, RZ, RZ ;  /* 0x000000ff12027210 */ /* 0x000fe20007ffe1ff */
[----:B------:R-:W-:Y:S02]  /*1410*/  @!P1 IMAD R5, R6, R11, R18 ;  /* 0x0000000b06059224 */ /* 0x000fe400078e0212 */
[----:B------:R-:W-:Y:S02]  /*1420*/  @!P1 IMAD.MOV.U32 R18, RZ, RZ, R3 ;  /* 0x000000ffff129224 */ /* 0x000fe400078e0003 */
[----:B------:R-:W-:-:S02]  /*1430*/  IMAD R2, R14, R2, R9 ;  /* 0x000000020e027224 */ /* 0x000fc400078e0209 */
[----:B------:R-:W-:Y:S02]  /*1440*/  IMAD R15, R5, R4, R7 ;  /* 0x00000004050f7224 */ /* 0x000fe400078e0207 */
[----:B------:R-:W-:Y:S02]  /*1450*/  IMAD R14, R18, R14, R2 ;  /* 0x0000000e120e7224 */ /* 0x000fe400078e0202 */
.L_x_18:
[----:B------:R-:W-:Y:S05]  /*1460*/  BRA.U UP3, `(.L_x_19) ;  /* 0x0000000103407547 */ /* 0x000fea000b800000 */
[----:B------:R-:W1:Y:S08]  /*1470*/  LDC.64 R4, c[0x0][0xb10] ;  /* 0x0002c400ff047b82 */ /* 0x000e700000000a00 */
[----:B------:R-:W2:Y:S08]  /*1480*/  LDC.64 R2, c[0x0][0xb18] ;  /* 0x0002c600ff027b82 */ /* 0x000eb00000000a00 */
[----:B------:R-:W3:Y:S08]  /*1490*/  LDC R6, c[0x0][0xb20] ;  /* 0x0002c800ff067b82 */ /* 0x000ef00000000800 */
[----:B------:R-:W4:Y:S01]  /*14a0*/  LDC R7, c[0x0][0xb0c] ;  /* 0x0002c300ff077b82 */ /* 0x000f220000000800 */
[----:B-1----:R-:W-:-:S05]  /*14b0*/  IMAD.HI.U32 R4, R14, R4, RZ ;  /* 0x000000040e047227 */ /* 0x002fca00078e00ff */
[----:B------:R-:W-:Y:S01]  /*14c0*/  SHF.R.U32.HI R4, RZ, R5, R4 ;  /* 0x00000005ff047219 */ /* 0x000fe20000011604 */
[----:B--2---:R-:W-:Y:S01]  /*14d0*/  IMAD.HI.U32 R3, R15, R3, RZ ;  /* 0x000000030f037227 */ /* 0x004fe200078e00ff */
[----:B------:R-:W-:-:S04]  /*14e0*/  ISETP.NE.AND P0, PT, R2, 0x1, PT ;  /* 0x000000010200780c */ /* 0x000fc80003f05270 */
[----:B---3--:R-:W-:-:S04]  /*14f0*/  SHF.R.U32.HI R3, RZ, R6, R3 ;  /* 0x00000006ff037219 */ /* 0x008fc80000011603 */
[----:B------:R-:W-:Y:S02]  /*1500*/  SEL R3, R15, R3, !P0 ;  /* 0x000000030f037207 */ /* 0x000fe40004000000 */
[----:B----4-:R-:W-:-:S04]  /*1510*/  ISETP.NE.AND P1, PT, R7, 0x1, PT ;  /* 0x000000010700780c */ /* 0x010fc80003f25270 */
[----:B------:R-:W-:-:S05]  /*1520*/  SEL R5, R14, R4, !P1 ;  /* 0x000000040e057207 */ /* 0x000fca0004800000 */
[----:B------:R-:W-:Y:S02]  /*1530*/  IMAD.IADD R4, R3, 0x1, -R5 ;  /* 0x0000000103047824 */ /* 0x000fe400078e0a05 */
[----:B------:R-:W-:Y:S02]  /*1540*/  IMAD.IADD R3, R5, 0x1, -R3 ;  /* 0x0000000105037824 */ /* 0x000fe400078e0a03 */
[----:B------:R-:W-:Y:S02]  /*1550*/  IMAD R14, R4, R7, R14 ;  /* 0x00000007040e7224 */ /* 0x000fe400078e020e */
[----:B------:R-:W-:Y:S02]  /*1560*/  IMAD R15, R3, R2, R15 ;  /* 0x00000002030f7224 */ /* 0x000fe400078e020f */
.L_x_19:
[----:B------:R-:W-:Y:S05]  /*1570*/  BRA.U !UP1, `(.L_x_20) ;  /* 0x00000001090c7547 */ /* 0x000fea000b800000 */
[----:B------:R-:W-:Y:S01]  /*1580*/  UCGABAR_WAIT ;  /* 0x0000000000007dc7 */ /* 0x000fe20008000000 */
[----:B------:R-:W-:Y:S01]  /*1590*/  CCTL.IVALL ;  /* 0x00000000ff00798f */ /* 0x000fe20002000000 */
[----:B------:R-:W-:Y:S05]  /*15a0*/  BRA `(.L_x_21) ;  /* 0x0000000000047947 */ /* 0x000fea0003800000 */
.L_x_20:
[----:B------:R-:W-:Y:S06]  /*15b0*/  BAR.SYNC.DEFER_BLOCKING 0x0 ;  /* 0x0000000000007b1d */ /* 0x000fec0000010000 */
.L_x_21:
[----:B------:R-:W-:Y:S05]  /*15c0*/  BRA.U UP2, `(.L_x_22) ;  /* 0x0000001502407547 */ /* 0x000fea000b800000 */
[----:B------:R-:W1:Y:S01]  /*15d0*/  LDCU UR4, c[0x0][0x38c] ;  /* 0x00007180ff0477ac */ /* 0x000e620008000800 */
[----:B------:R-:W2:Y:S01]  /*15e0*/  LDC R8, c[0x0][0x370] ;  /* 0x0000dc00ff087b82 */ /* 0x000ea20000000800 */
[C---:B------:R-:W-:Y:S02]  /*15f0*/  IMAD.SHL.U32 R19, R9.reuse, 0x40, RZ ;  /* 0x0000004009137824 */ /* 0x040fe400078e00ff */
[----:B------:R-:W-:Y:S01]  /*1600*/  HFMA2 R17, -RZ, RZ, 0, 5.9604644775390625e-08 ;  /* 0x00000001ff117431 */ /* 0x000fe200000001ff */
[----:B------:R-:W-:Y:S01]  /*1610*/  UISETP.NE.AND UP1, UPT, UR10, URZ, UPT ;  /* 0x000000ff0a00728c */ /* 0x000fe2000bf25270 */
[----:B------:R-:W-:Y:S01]  /*1620*/  ISETP.NE.AND P4, PT, R10, RZ, P5 ;  /* 0x000000ff0a00720c */ /* 0x000fe20002f85270 */
[----:B------:R-:W-:Y:S01]  /*1630*/  IMAD.SHL.U32 R18, R9, 0x80, RZ ;  /* 0x0000008009127824 */ /* 0x000fe200078e00ff */
[----:B------:R-:W-:Y:S01]  /*1640*/  CS2R R12, SRZ ;  /* 0x00000000000c7805 */ /* 0x000fe2000001ff00 */
[----:B------:R-:W-:Y:S01]  /*1650*/  IMAD.MOV.U32 R16, RZ, RZ, RZ ;  /* 0x000000ffff107224 */ /* 0x000fe200078e00ff */
[----:B------:R-:W3:Y:S01]  /*1660*/  LDC R0, c[0x0][0x374] ;  /* 0x0000dd00ff007b82 */ /* 0x000ee20000000800 */
[----:B------:R-:W-:Y:S01]  /*1670*/  MOV R11, 0x1 ;  /* 0x00000001000b7802 */ /* 0x000fe20000000f00 */
[----:B------:R-:W4:Y:S01]  /*1680*/  LDCU.64 UR14, c[0x0][0x348] ;  /* 0x00006900ff0e77ac */ /* 0x000f220008000a00 */
[----:B------:R-:W-:Y:S01]  /*1690*/  LOP3.LUT R19, R19, 0x40, RZ, 0xc0, !PT ;  /* 0x0000004013137812 */ /* 0x000fe200078ec0ff */
[----:B------:R-:W-:Y:S01]  /*16a0*/  USEL UR22, UR6, 0x2, UP1 ;  /* 0x0000000206167887 */ /* 0x000fe20008800000 */
[----:B------:R-:W-:Y:S01]  /*16b0*/  UMOV UR23, URZ ;  /* 0x000000ff00177c82 */ /* 0x000fe20008000000 */
[----:B-1----:R-:W-:-:S04]  /*16c0*/  UIADD3 UR5, UPT, UPT, UR4, 0x3f, URZ ;  /* 0x0000003f04057890 */ /* 0x002fc8000fffe0ff */
[----:B------:R-:W-:-:S04]  /*16d0*/  USHF.R.S32.HI UR7, URZ, 0x1f, UR5 ;  /* 0x0000001fff077899 */ /* 0x000fc80008011405 */
[----:B------:R-:W-:Y:S02]  /*16e0*/  ULEA.HI UR7, UR7, UR5, URZ, 0x6 ;  /* 0x0000000507077291 */ /* 0x000fe4000f8f30ff */
[----:B------:R-:W-:Y:S02]  /*16f0*/  UIADD3 UR5, UPT, UPT, UR4, -0x1, URZ ;  /* 0xffffffff04057890 */ /* 0x000fe4000fffe0ff */
[----:B------:R-:W-:Y:S02]  /*1700*/  USHF.R.S32.HI UR7, URZ, 0x6, UR7 ;  /* 0x00000006ff077899 */ /* 0x000fe40008011407 */
[----:B------:R-:W-:Y:S02]  /*1710*/  UISETP.GE.U32.AND UP2, UPT, UR5, -0x7f, UPT ;  /* 0xffffff810500788c */ /* 0x000fe4000bf46070 */
[----:B------:R-:W-:Y:S02]  /*1720*/  UISETP.LT.U32.AND UP0, UPT, UR7, 0x8, UPT ;  /* 0x000000080700788c */ /* 0x000fe4000bf01070 */
[----:B------:R-:W-:-:S02]  /*1730*/  UIADD3 UR4, UPT, UPT, UR4, 0x7e, URZ ;  /* 0x0000007e04047890 */ /* 0x000fc4000fffe0ff */
[----:B------:R-:W-:-:S04]  /*1740*/  USEL UR5, UR7, 0x8, UP0 ;  /* 0x0000000807057887 */ /* 0x000fc80008000000 */
[----:B------:R-:W-:Y:S02]  /*1750*/  UIADD3 UR21, UPT, UPT, UR5, -0x1, URZ ;  /* 0xffffffff05157890 */ /* 0x000fe4000fffe0ff */
[----:B------:R-:W-:Y:S02]  /*1760*/  @UP2 UIADD3 UR21, UPT, UPT, UR5, URZ, URZ ;  /* 0x000000ff05152290 */ /* 0x000fe4000fffe0ff */
[----:B------:R-:W-:Y:S02]  /*1770*/  UIADD3 UR24, UPT, UPT, UR7, -UR5, URZ ;  /* 0x8000000507187290 */ /* 0x000fe4000fffe0ff */
[----:B------:R-:W-:Y:S02]  /*1780*/  UIADD3 UR13, UPT, UPT, UR21, 0x1, URZ ;  /* 0x00000001150d7890 */ /* 0x000fe4000fffe0ff */
[----:B--2-4-:R-:W-:-:S12]  /*1790*/  UIADD3 UR21, UPT, UPT, -UR21, URZ, URZ ;  /* 0x000000ff15157290 */ /* 0x014fd8000fffe1ff */
.L_x_42:
[----:B------:R-:W-:Y:S01]  /*17a0*/  UISETP.NE.AND UP0, UPT, UR37, URZ, UPT ;  /* 0x000000ff2500728c */ /* 0x000fe2000bf05270 */
[----:B------:R-:W1:Y:S08]  /*17b0*/  S2UR UR37, SR_CgaCtaId ;  /* 0x00000000002579c3 */ /* 0x000e700000008800 */
[----:B------:R-:W-:Y:S05]  /*17c0*/  BRA.U UP0, `(.L_x_23) ;  /* 0x0000000100347547 */ /* 0x000fea000b800000 */
[----:B------:R-:W2:Y:S01]  /*17d0*/  S2R R2, SR_CgaCtaId ;  /* 0x0000000000027919 */ /* 0x000ea20000008800 */
[----:B------:R-:W-:-:S04]  /*17e0*/  MOV R3, 0x400 ;  /* 0x0000040000037802 */ /* 0x000fc80000000f00 */
[----:B--2---:R-:W-:Y:S02]  /*17f0*/  LEA R2, R2, R3, 0x18 ;  /* 0x0000000302027211 */ /* 0x004fe400078ec0ff */
[----:B------:R-:W-:-:S03]  /*1800*/  SHF.L.U32 R3, R11, 0x1f, RZ ;  /* 0x0000001f0b037819 */ /* 0x000fc600000006ff */
[----:B------:R-:W-:-:S04]  /*1810*/  IMAD R2, R12, 0x8, R2 ;  /* 0x000000080c027824 */ /* 0x000fc800078e0202 */
[----:B------:R-:W2:Y:S02]  /*1820*/  SYNCS.PHASECHK.TRANS64.TRYWAIT P0, [R2+URZ+0x140], R3 ;  /* 0x00014003020075a7 */ /* 0x000ea400080011ff */
[----:B--2---:R-:W-:Y:S05]  /*1830*/  @!P0 BRA `(.L_x_24) ;  /* 0x0000007c00c08947 */ /* 0x004fea0003800000 */
.L_x_154:
[----:B------:R-:W-:Y:S01]  /*1840*/  VIADD R12, R12, 0x1 ;  /* 0x000000010c0c7836 */ /* 0x000fe20000000000 */
[----:B------:R2:W-:Y:S04]  /*1850*/  SYNCS.ARRIVE.TRANS64.A1T0 RZ, [R2+URZ+0x130], RZ ;  /* 0x000130ff02ff79a7 */ /* 0x0005e800081000ff */
[----:B------:R-:W-:-:S04]  /*1860*/  ISETP.NE.AND P0, PT, R12, 0x2, PT ;  /* 0x000000020c00780c */ /* 0x000fc80003f05270 */
[----:B------:R-:W-:Y:S02]  /*1870*/  SEL R12, R12, RZ, P0 ;  /* 0x000000ff0c0c7207 */ /* 0x000fe40000000000 */
[----:B--2---:R-:W-:-:S04]  /*1880*/  SEL R2, RZ, 0x1, P0 ;  /* 0x00000001ff027807 */ /* 0x004fc80000000000 */
[----:B------:R-:W-:-:S07]  /*1890*/  LOP3.LUT R11, R11, R2, RZ, 0x3c, !PT ;  /* 0x000000020b0b7212 */ /* 0x000fce00078e3cff */
.L_x_23:
[----:B------:R-:W-:Y:S01]  /*18a0*/  UMOV UR6, 0x400 ;  /* 0x0000040000067882 */ /* 0x000fe20000000000 */
[----:B------:R-:W-:Y:S01]  /*18b0*/  SHF.L.U32 R2, R17, 0x1f, RZ ;  /* 0x0000001f11027819 */ /* 0x000fe200000006ff */
[----:B-1----:R-:W-:Y:S01]  /*18c0*/  ULEA UR6, UR37, UR6, 0x18 ;  /* 0x0000000625067291 */ /* 0x002fe2000f8ec0ff */
[----:B------:R-:W-:Y:S01]  /*18d0*/  R2UR UR35, R18 ;  /* 0x00000000122372ca */ /* 0x000fe200000e0000 */
[----:B------:R-:W-:Y:S01]  /*18e0*/  UISETP.GE.U32.AND UP0, UPT, UR4, 0x7f, UPT ;  /* 0x0000007f0400788c */ /* 0x000fe2000bf06070 */
[----:B------:R-:W-:Y:S01]  /*18f0*/  R2UR UR11, R19 ;  /* 0x00000000130b72ca */ /* 0x000fe200000e0000 */
[----:B------:R-:W-:Y:S01]  /*1900*/  ULEA UR8, UR23, UR6, 0x3 ;  /* 0x0000000617087291 */ /* 0x000fe2000f8e18ff */
[----:B------:R-:W-:-:S08]  /*1910*/  UMOV UR25, URZ ;  /* 0x000000ff00197c82 */ /* 0x000fd00008000000 */
[----:B------:R1:W2:Y:S01]  /*1920*/  SYNCS.PHASECHK.TRANS64.TRYWAIT P0, [UR8+0x40], R2 ;  /* 0x00004002ff0075a7 */ /* 0x0002a20008001108 */
[----:B------:R-:W-:-:S13]  /*1930*/  R2UR UR8, R15 ;  /* 0x000000000f0872ca */ /* 0x000fda00000e0000 */
[----:B------:R-:W-:Y:S01]  /*1940*/  ULEA UR11, UR8, UR11, 0x7 ;  /* 0x0000000b080b7291 */ /* 0x000fe2000f8e38ff */
[----:B-1----:R-:W-:-:S05]  /*1950*/  LEA.HI R2, R14, R14, RZ, 0x1 ;  /* 0x0000000e0e027211 */ /* 0x002fca00078f08ff */
[----:B------:R-:W-:-:S05]  /*1960*/  IMAD.SHL.U32 R2, R2, 0x80, RZ ;  /* 0x0000008002027824 */ /* 0x000fca00078e00ff */
[----:B------:R-:W-:-:S04]  /*1970*/  LOP3.LUT R2, R2, 0xffffff00, RZ, 0xc0, !PT ;  /* 0xffffff0002027812 */ /* 0x000fc800078ec0ff */
[----:B------:R-:W-:-:S13]  /*1980*/  R2UR UR9, R2 ;  /* 0x00000000020972ca */ /* 0x000fda00000e0000 */
[----:B------:R-:W-:Y:S01]  /*1990*/  ULOP3.LUT UR35, UR9, 0x80, UR35, 0xf8, !UPT ;  /* 0x0000008009237892 */ /* 0x000fe2000f8ef823 */
[----:B------:R-:W-:Y:S11]  /*19a0*/  BRA.U !UP0, `(.L_x_25) ;  /* 0x0000000108c07547 */ /* 0x000ff6000b800000 */
[----:B------:R-:W-:Y:S01]  /*19b0*/  UMOV UR16, UR21 ;  /* 0x0000001500107c82 */ /* 0x000fe20008000000 */
[----:B------:R-:W-:Y:S01]  /*19c0*/  UMOV UR17, UR23 ;  /* 0x0000001700117c82 */ /* 0x000fe20008000000 */
[----:B------:R-:W-:-:S05]  /*19d0*/  UMOV UR34, URZ ;  /* 0x000000ff00227c82 */ /* 0x000fca0008000000 */
.L_x_31:
[----:B------:R-:W-:Y:S01]  /*19e0*/  ULEA UR33, UR17, UR6, 0x3 ;  /* 0x0000000611217291 */ /* 0x000fe2000f8e18ff */
[----:B------:R-:W-:Y:S01]  /*19f0*/  @P5 MOV R3, 0xc000 ;  /* 0x0000c00000035802 */ /* 0x000fe20000000f00 */
[----:B-12-4-:R-:W-:Y:S10]  /*1a00*/  @P0 BRA `(.L_x_26) ;  /* 0x00000000000c0947 */ /* 0x016ff40003800000 */
[----:B------:R-:W-:-:S04]  /*1a10*/  SHF.L.U32 R4, R17, 0x1f, RZ ;  /* 0x0000001f11047819 */ /* 0x000fc800000006ff */
[----:B------:R-:W1:Y:S02]  /*1a20*/  SYNCS.PHASECHK.TRANS64.TRYWAIT P0, [UR33+0x40], R4 ;  /* 0x00004004ff0075a7 */ /* 0x000e640008001121 */
[----:B-1----:R-:W-:Y:S05]  /*1a30*/  @!P0 BRA `(.L_x_27) ;  /* 0x0000007c00548947 */ /* 0x002fea0003800000 */
.L_x_26:
[----:B------:R2:W-:Y:S01]  /*1a40*/  @P5 SYNCS.ARRIVE.TRANS64 RZ, [UR33], R3 ;  /* 0x00000003ffff59a7 */ /* 0x0005e20008000021 */
[----:B------:R-:W-:Y:S02]  /*1a50*/  ULOP3.LUT UR8, UR22, 0x2, URZ, 0xfc, !UPT ;  /* 0x0000000216087892 */ /* 0x000fe4000f8efcff */
[----:B------:R-:W-:Y:S02]  /*1a60*/  UIADD3 UR16, UPT, UPT, UR16, 0x1, URZ ;  /* 0x0000000110107890 */ /* 0x000fe4000fffe0ff */
[----:B------:R-:W-:Y:S02]  /*1a70*/  UISETP.NE.AND UP0, UPT, UR8, 0x2, UPT ;  /* 0x000000020800788c */ /* 0x000fe4000bf05270 */
[----:B------:R-:W-:-:S07]  /*1a80*/  UISETP.NE.AND UP2, UPT, UR16, 0x1, UPT ;  /* 0x000000011000788c */ /* 0x000fce000bf45270 */
[----:B------:R-:W-:Y:S05]  /*1a90*/  BRA.U UP0, `(.L_x_28) ;  /* 0x0000000100047547 */ /* 0x000fea000b800000 */
[----:B------:R-:W-:Y:S05]  /*1aa0*/  BPT.TRAP 0x1 ;  /* 0x000000040000795c */ /* 0x000fea0000300000 */
.L_x_28:
[----:B------:R-:W-:Y:S04]  /*1ab0*/  BSSY.RECONVERGENT B0, `(.L_x_29) ;  /* 0x0000003000007945 */ /* 0x000fe80003800200 */
[----:B------:R-:W-:Y:S05]  /*1ac0*/  @!P4 BRA `(.L_x_30) ;  /* 0x000000000004c947 */ /* 0x000fea0003800000 */
[----:B------:R-:W-:Y:S05]  /*1ad0*/  BPT.TRAP 0x1 ;  /* 0x000000040000795c */ /* 0x000fea0000300000 */
.L_x_30:
[----:B------:R-:W-:Y:S05]  /*1ae0*/  BSYNC.RECONVERGENT B0 ;  /* 0x0000000000007941 */ /* 0x000fea0003800200 */
.L_x_29:
[----:B------:R-:W-:Y:S02]  /*1af0*/  UIADD3 UR23, UPT, UPT, UR17, 0x1, URZ ;  /* 0x0000000111177890 */ /* 0x000fe4000fffe0ff */
[----:B------:R-:W-:Y:S02]  /*1b00*/  ULEA UR32, UR17, UR6, 0xe ;  /* 0x0000000611207291 */ /* 0x000fe4000f8e70ff */
[----:B------:R-:W-:Y:S02]  /*1b10*/  UISETP.NE.AND UP0, UPT, UR23, 0x8, UPT ;  /* 0x000000081700788c */ /* 0x000fe4000bf05270 */
[----:B------:R-:W-:Y:S02]  /*1b20*/  UIADD3 UR28, UP1, UPT, UR14, 0x80, URZ ;  /* 0x000000800e1c7890 */ /* 0x000fe4000ff3e0ff */
[----:B------:R-:W-:Y:S02]  /*1b30*/  USEL UR9, URZ, 0x1, UP0 ;  /* 0x00000001ff097887 */ /* 0x000fe40008000000 */
[----:B------:R-:W-:-:S02]  /*1b40*/  USEL UR23, UR23, URZ, UP0 ;  /* 0x000000ff17177287 */ /* 0x000fc40008000000 */
[----:B------:R-:W-:Y:S02]  /*1b50*/  UIADD3 UR26, UP0, UPT, UR14, 0x180, URZ ;  /* 0x000001800e1a7890 */ /* 0x000fe4000ff1e0ff */
[----:B------:R-:W-:Y:S01]  /*1b60*/  ULEA UR8, UR23, UR6, 0x3 ;  /* 0x0000000617087291 */ /* 0x000fe2000f8e18ff */
[----:B------:R-:W-:Y:S01]  /*1b70*/  LOP3.LUT R17, R17, UR9, RZ, 0x3c, !PT ;  /* 0x0000000911117c12 */ /* 0x000fe2000f8e3cff */
[----:B------:R-:W-:Y:S02]  /*1b80*/  ULOP3.LUT UR33, UR33, 0xfefffff8, URZ, 0xc0, !UPT ;  /* 0xfefffff821217892 */ /* 0x000fe4000f8ec0ff */
[----:B------:R-:W-:Y:S01]  /*1b90*/  UIADD3.X UR29, UPT, UPT, URZ, UR15, URZ, UP1, !UPT ;  /* 0x0000000fff1d7290 */ /* 0x000fe20008ffe4ff */
[----:B-1----:R-:W-:Y:S01]  /*1ba0*/  SHF.L.U32 R2, R17, 0x1f, RZ ;  /* 0x0000001f11027819 */ /* 0x002fe200000006ff */
[----:B------:R-:W-:Y:S02]  /*1bb0*/  UIADD3 UR32, UPT, UPT, UR32, 0x8400, URZ ;  /* 0x0000840020207890 */ /* 0x000fe4000fffe0ff */
[----:B------:R-:W-:Y:S01]  /*1bc0*/  UIADD3.X UR27, UPT, UPT, URZ, UR15, URZ, UP0, !UPT ;  /* 0x0000000fff1b7290 */ /* 0x000fe200087fe4ff */
[----:B------:R1:W4:Y:S01]  /*1bd0*/  SYNCS.PHASECHK.TRANS64.TRYWAIT P0, [UR8+0x40], R2 ;  /* 0x00004002ff0075a7 */ /* 0x0003220008001108 */
[----:B------:R-:W-:Y:S01]  /*1be0*/  ULEA UR8, UR17, UR6, 0xd ;  /* 0x0000000611087291 */ /* 0x000fe2000f8e68ff */
[----:B------:R-:W-:Y:S01]  /*1bf0*/  UMOV UR18, 0x0 ;  /* 0x0000000000127882 */ /* 0x000fe20000000000 */
[----:B------:R-:W-:-:S02]  /*1c00*/  UMOV UR19, 0x10000000 ;  /* 0x1000000000137882 */ /* 0x000fc40000000000 */
[----:B------:R-:W-:Y:S01]  /*1c10*/  UIADD3 UR8, UPT, UPT, UR8, 0x28400, URZ ;  /* 0x0002840008087890 */ /* 0x000fe2000fffe0ff */
[----:B------:R2:W-:Y:S01]  /*1c20*/  UTMALDG.3D.2CTA [UR32], [UR28], desc[UR18] ;  /* 0x000012201c0075b4 */ /* 0x0005e20008211000 */
[----:B------:R-:W-:Y:S01]  /*1c30*/  UMOV UR10, UR34 ;  /* 0x00000022000a7c82 */ /* 0x000fe20008000000 */
[----:B------:R-:W-:Y:S01]  /*1c40*/  UMOV UR12, UR36 ;  /* 0x00000024000c7c82 */ /* 0x000fe20008000000 */
[----:B------:R-:W-:Y:S01]  /*1c50*/  UMOV UR9, UR33 ;  /* 0x0000002100097c82 */ /* 0x000fe20008000000 */
[----:B------:R-:W-:Y:S01]  /*1c60*/  UMOV UR25, UR13 ;  /* 0x0000000d00197c82 */ /* 0x000fe20008000000 */
[----:B------:R-:W-:-:S03]  /*1c70*/  UMOV UR17, UR23 ;  /* 0x0000001700117c82 */ /* 0x000fc60008000000 */
[----:B------:R1:W-:Y:S01]  /*1c80*/  UTMALDG.3D.2CTA [UR8], [UR26], desc[UR18] ;  /* 0x000012081a0075b4 */ /* 0x0003e20008211000 */
[----:B--2---:R-:W-:Y:S01]  /*1c90*/  UIADD3 UR34, UPT, UPT, UR34, 0x40, URZ ;  /* 0x0000004022227890 */ /* 0x004fe2000fffe0ff */
[----:B------:R-:W-:Y:S11]  /*1ca0*/  BRA.U UP2, `(.L_x_31) ;  /* 0xfffffffd024c7547 */ /* 0x000ff6000b83ffff */
.L_x_25:
[----:B--2-4-:R-:W-:Y:S01]  /*1cb0*/  PLOP3.LUT P0, PT, PT, PT, UP5, 0x80, 0x8 ;  /* 0x000000000008781c */ /* 0x014fe20003f0f058 */
[----:B-1----:R-:W-:Y:S01]  /*1cc0*/  ULEA UR8, UR23, UR6, 0x3 ;  /* 0x0000000617087291 */ /* 0x002fe2000f8e18ff */
[----:B------:R-:W-:Y:S01]  /*1cd0*/  SHF.L.U32 R2, R17, 0x1f, RZ ;  /* 0x0000001f11027819 */ /* 0x000fe200000006ff */
[----:B------:R-:W-:-:S10]  /*1ce0*/  UISETP.GT.AND UP0, UPT, UR7, UR5, UPT ;  /* 0x000000050700728c */ /* 0x000fd4000bf04270 */
[----:B------:R-:W-:Y:S01]  /*1cf0*/  @!P0 SYNCS.ARRIVE.TRANS64.A1T0 RZ, [UR6+0xc8], RZ ;  /* 0x0000c8ffffff89a7 */ /* 0x000fe20008100006 */
[----:B------:R1:W2:Y:S01]  /*1d00*/  SYNCS.PHASECHK.TRANS64.TRYWAIT P0, [UR8+0x40], R2 ;  /* 0x00004002ff0075a7 */ /* 0x0002a20008001108 */
[----:B------:R-:W-:Y:S05]  /*1d10*/  BRA.U !UP0, `(.L_x_32) ;  /* 0x0000000108c07547 */ /* 0x000fea000b800000 */
[----:B------:R-:W-:Y:S01]  /*1d20*/  UIADD3 UR26, UPT, UPT, UR24, UR25, URZ ;  /* 0x00000019181a7290 */ /* 0x000fe2000fffe0ff */
[----:B------:R-:W-:-:S11]  /*1d30*/  UMOV UR27, UR23 ;  /* 0x00000017001b7c82 */ /* 0x000fd60008000000 */
.L_x_38:
[----:B------:R-:W-:Y:S01]  /*1d40*/  ULEA UR17, UR27, UR6, 0x3 ;  /* 0x000000061b117291 */ /* 0x000fe2000f8e18ff */
[----:B--2---:R-:W-:Y:S01]  /*1d50*/  @P5 MOV R3, 0xc000 ;  /* 0x0000c00000035802 */ /* 0x004fe20000000f00 */
[----:B-12---:R-:W-:Y:S10]  /*1d60*/  @P0 BRA `(.L_x_33) ;  /* 0x00000000000c0947 */ /* 0x006ff40003800000 */
[----:B------:R-:W-:-:S04]  /*1d70*/  SHF.L.U32 R4, R17, 0x1f, RZ ;  /* 0x0000001f11047819 */ /* 0x000fc800000006ff */
[----:B------:R-:W2:Y:S02]  /*1d80*/  SYNCS.PHASECHK.TRANS64.TRYWAIT P0, [UR17+0x40], R4 ;  /* 0x00004004ff0075a7 */ /* 0x000ea40008001111 */
[----:B--2---:R-:W-:Y:S05]  /*1d90*/  @!P0 BRA `(.L_x_34) ;  /* 0x0000007800948947 */ /* 0x004fea0003800000 */
.L_x_33:
[----:B------:R2:W-:Y:S01]  /*1da0*/  @P5 SYNCS.ARRIVE.TRANS64 RZ, [UR17], R3 ;  /* 0x00000003ffff59a7 */ /* 0x0005e20008000011 */
[----:B------:R-:W-:-:S04]  /*1db0*/  ULOP3.LUT UR8, UR22, 0x2, URZ, 0xfc, !UPT ;  /* 0x0000000216087892 */ /* 0x000fc8000f8efcff */
[----:B------:R-:W-:-:S09]  /*1dc0*/  UISETP.NE.AND UP0, UPT, UR8, 0x2, UPT ;  /* 0x000000020800788c */ /* 0x000fd2000bf05270 */
[----:B------:R-:W-:Y:S05]  /*1dd0*/  BRA.U UP0, `(.L_x_35) ;  /* 0x0000000100047547 */ /* 0x000fea000b800000 */
[----:B------:R-:W-:Y:S05]  /*1de0*/  BPT.TRAP 0x1 ;  /* 0x000000040000795c */ /* 0x000fea0000300000 */
.L_x_35:
[----:B------:R-:W-:Y:S04]  /*1df0*/  BSSY.RECONVERGENT B0, `(.L_x_36) ;  /* 0x0000003000007945 */ /* 0x000fe80003800200 */
[----:B------:R-:W-:Y:S05]  /*1e00*/  @!P4 BRA `(.L_x_37) ;  /* 0x000000000004c947 */ /* 0x000fea0003800000 */
[----:B------:R-:W-:Y:S05]  /*1e10*/  BPT.TRAP 0x1 ;  /* 0x000000040000795c */ /* 0x000fea0000300000 */
.L_x_37:
[----:B------:R-:W-:Y:S05]  /*1e20*/  BSYNC.RECONVERGENT B0 ;  /* 0x0000000000007941 */ /* 0x000fea0003800200 */
.L_x_36:
        /* <DEDUP_REMOVED lines=9> */
[----:B------:R-:W-:Y:S02]  /*1ec0*/  USHF.L.U32 UR18, UR25, 0x6, URZ ;  /* 0x0000000619127899 */ /* 0x000fe400080006ff */
[----:B------:R-:W-:Y:S01]  /*1ed0*/  ULOP3.LUT UR17, UR17, 0xfefffff8, URZ, 0xc0, !UPT ;  /* 0xfefffff811117892 */ /* 0x000fe2000f8ec0ff */
[----:B-1----:R-:W-:Y:S01]  /*1ee0*/  SHF.L.U32 R2, R17, 0x1f, RZ ;  /* 0x0000001f11027819 */ /* 0x002fe200000006ff */
[----:B------:R-:W-:Y:S02]  /*1ef0*/  UIADD3 UR16, UPT, UPT, UR16, 0x8400, URZ ;  /* 0x0000840010107890 */ /* 0x000fe4000fffe0ff */
[----:B------:R-:W-:Y:S01]  /*1f00*/  UIADD3.X UR33, UPT, UPT, URZ, UR15, URZ, UP1, !UPT ;  /* 0x0000000fff217290 */ /* 0x000fe20008ffe4ff */
[----:B------:R4:W1:Y:S01]  /*1f10*/  SYNCS.PHASECHK.TRANS64.TRYWAIT P0, [UR8+0x40], R2 ;  /* 0x00004002ff0075a7 */ /* 0x0008620008001108 */
[----:B------:R-:W-:-:S02]  /*1f20*/  ULEA UR8, UR27, UR6, 0xd ;  /* 0x000000061b087291 */ /* 0x000fc4000f8e68ff */
[----:B------:R-:W-:Y:S02]  /*1f30*/  UIADD3.X UR31, UPT, UPT, URZ, UR15, URZ, UP0, !UPT ;  /* 0x0000000fff1f7290 */ /* 0x000fe400087fe4ff */
[----:B------:R-:W-:Y:S01]  /*1f40*/  UIADD3 UR8, UPT, UPT, UR8, 0x28400, URZ ;  /* 0x0002840008087890 */ /* 0x000fe2000fffe0ff */
[----:B------:R-:W-:Y:S01]  /*1f50*/  UMOV UR28, 0x0 ;  /* 0x00000000001c7882 */ /* 0x000fe20000000000 */
[----:B------:R-:W-:Y:S01]  /*1f60*/  UMOV UR29, 0x10000000 ;  /* 0x10000000001d7882 */ /* 0x000fe20000000000 */
[----:B------:R-:W-:Y:S01]  /*1f70*/  UMOV UR19, UR35 ;  /* 0x0000002300137c82 */ /* 0x000fe20008000000 */
[----:B------:R-:W-:Y:S01]  /*1f80*/  UMOV UR20, UR36 ;  /* 0x0000002400147c82 */ /* 0x000fe20008000000 */
[----:B------:R-:W-:Y:S01]  /*1f90*/  UMOV UR12, UR36 ;  /* 0x00000024000c7c82 */ /* 0x000fe20008000000 */
[----:B------:R-:W-:Y:S01]  /*1fa0*/  UMOV UR9, UR17 ;  /* 0x0000001100097c82 */ /* 0x000fe20008000000 */
[----:B------:R-:W-:Y:S01]  /*1fb0*/  UMOV UR10, UR18 ;  /* 0x00000012000a7c82 */ /* 0x000fe20008000000 */
[----:B------:R4:W-:Y:S01]  /*1fc0*/  UTMALDG.3D.2CTA [UR16], [UR32], desc[UR28] ;  /* 0x00001c10200075b4 */ /* 0x0009e20008211000 */
[----:B------:R-:W-:Y:S01]  /*1fd0*/  UIADD3 UR25, UPT, UPT, UR25, 0x1, URZ ;  /* 0x0000000119197890 */ /* 0x000fe2000fffe0ff */
[----:B------:R-:W-:-:S03]  /*1fe0*/  UMOV UR27, UR23 ;  /* 0x00000017001b7c82 */ /* 0x000fc60008000000 */
[----:B------:R-:W-:Y:S01]  /*1ff0*/  UISETP.NE.AND UP0, UPT, UR25, UR26, UPT ;  /* 0x0000001a1900728c */ /* 0x000fe2000bf05270 */
[----:B------:R4:W-:Y:S08]  /*2000*/  UTMALDG.3D.2CTA [UR8], [UR30], desc[UR28] ;  /* 0x00001c081e0075b4 */ /* 0x0009f00008211000 */
[----:B----4-:R-:W-:Y:S05]  /*2010*/  BRA.U UP0, `(.L_x_38) ;  /* 0xfffffffd00487547 */ /* 0x010fea000b83ffff */
.L_x_32:
[C---:B-1----:R-:W-:Y:S01]  /*2020*/  LEA R2, R16.reuse, UR6, 0x3 ;  /* 0x0000000610027c11 */ /* 0x042fe2000f8e18ff */
[----:B------:R-:W-:Y:S01]  /*2030*/  NOP ;  /* 0x0000000000007918 */ /* 0x000fe20000000000 */
[----:B--2---:R-:W-:Y:S02]  /*2040*/  SHF.L.U32 R3, R13, 0x1f, RZ ;  /* 0x0000001f0d037819 */ /* 0x004fe400000006ff */
[----:B------:R-:W-:Y:S02]  /*2050*/  LEA R4, R16, UR6, 0x4 ;  /* 0x0000000610047c11 */ /* 0x000fe4000f8e20ff */
[----:B------:R-:W1:Y:S02]  /*2060*/  SYNCS.PHASECHK.TRANS64.TRYWAIT P0, [R2+URZ+0xd0], R3 ;  /* 0x0000d003020075a7 */ /* 0x000e6400080011ff */
[----:B-1----:R-:W-:Y:S05]  /*2070*/  @!P0 BRA `(.L_x_39) ;  /* 0x0000007400f48947 */ /* 0x002fea0003800000 */
.L_x_157:
[----:B------:R-:W2:Y:S01]  /*2080*/  LDS.128 R4, [R4+0x160] ;  /* 0x0001600004047984 */ /* 0x000ea20000000c00 */
[----:B------:R-:W-:Y:S01]  /*2090*/  ISETP.GE.AND P0, PT, R40, 0x1, PT ;  /* 0x000000012800780c */ /* 0x000fe20003f06270 */
[----:B-1----:R-:W-:Y:S01]  /*20a0*/  VIADD R2, R2, 0xe0 ;  /* 0x000000e002027836 */ /* 0x002fe20000000000 */
[----:B------:R-:W-:Y:S01]  /*20b0*/  @!PT LDS RZ, [RZ] ;  /* 0x00000000fffff984 */ /* 0x000fe20000000800 */
[----:B------:R-:W-:Y:S01]  /*20c0*/  @!PT LDS RZ, [RZ] ;  /* 0x00000000fffff984 */ /* 0x000fe20000000800 */
[----:B------:R-:W-:Y:S01]  /*20d0*/  @!PT LDS RZ, [RZ] ;  /* 0x00000000fffff984 */ /* 0x000fe20000000800 */
[----:B------:R-:W-:Y:S01]  /*20e0*/  @!PT LDS RZ, [RZ] ;  /* 0x00000000fffff984 */ /* 0x000fe20000000800 */
[----:B------:R1:W-:Y:S06]  /*20f0*/  MEMBAR.ALL.CTA ;  /* 0x0000000000007992 */ /* 0x0003ec0000008000 */
[----:B-1----:R-:W1:Y:S01]  /*2100*/  FENCE.VIEW.ASYNC.S ;  /* 0x00000000000073c6 */ /* 0x002e620000000000 */
[----:B------:R-:W-:-:S04]  /*2110*/  PRMT R2, RZ, 0x654, R2 ;  /* 0x00000654ff027816 */ /* 0x000fc80000000002 */
[----:B-1----:R1:W-:Y:S01]  /*2120*/  SYNCS.ARRIVE.TRANS64.RED.A1T0 RZ, [R2+URZ], RZ ;  /* 0x000000ff02ff79a7 */ /* 0x0023e200081004ff */
[----:B--2---:R-:W-:-:S13]  /*2130*/  LOP3.LUT P2, RZ, R6, 0x1, RZ, 0xc0, !PT ;  /* 0x0000000106ff7812 */ /* 0x004fda000784c0ff */
[----:B------:R-:W-:Y:S01]  /*2140*/  @P2 SHF.R.U32.HI R3, RZ, 0x10, R5 ;  /* 0x00000010ff032819 */ /* 0x000fe20000011605 */
[----:B------:R-:W-:Y:S01]  /*2150*/  VOTEU.ANY UP0, P2 ;  /* 0x0000000000ff7886 */ /* 0x000fe20001000100 */
[----:B------:R-:W-:Y:S02]  /*2160*/  @P2 MOV R10, R4 ;  /* 0x00000004000a2202 */ /* 0x000fe40000000f00 */
[----:B------:R-:W-:Y:S02]  /*2170*/  @P2 R2UR.BROADCAST UR8, R3 ;  /* 0x00000000030822ca */ /* 0x000fe400008e0000 */
[----:B------:R-:W-:-:S11]  /*2180*/  @P2 LOP3.LUT R9, R5, 0xffff, RZ, 0xc0, !PT ;  /* 0x0000ffff05092812 */ /* 0x000fd600078ec0ff */
[----:B------:R-:W-:Y:S01]  /*2190*/  @UP0 UMOV UR36, UR8 ;  /* 0x0000000800240c82 */ /* 0x000fe20008000000 */
[----:B-1----:R-:W-:Y:S05]  /*21a0*/  @!P0 BRA `(.L_x_40) ;  /* 0x0000000000b88947 */ /* 0x002fea0003800000 */
[----:B------:R-:W3:Y:S01]  /*21b0*/  LDC.64 R4, c[0x0][0xb18] ;  /* 0x0002c600ff047b82 */ /* 0x000ee20000000a00 */
[----:B------:R-:W-:-:S07]  /*21c0*/  ISETP.NE.AND P3, PT, R40, 0x1, PT ;  /* 0x000000012800780c */ /* 0x000fce0003f65270 */
[----:B------:R-:W1:Y:S08]  /*21d0*/  LDC.64 R6, c[0x0][0xb10] ;  /* 0x0002c400ff067b82 */ /* 0x000e700000000a00 */
[----:B------:R-:W2:Y:S08]  /*21e0*/  LDC R14, c[0x0][0xb20] ;  /* 0x0002c800ff0e7b82 */ /* 0x000eb00000000800 */
[----:B------:R-:W4:Y:S01]  /*21f0*/  LDC R15, c[0x0][0xb0c] ;  /* 0x0002c300ff0f7b82 */ /* 0x000f220000000800 */
[----:B---3--:R-:W-:Y:S01]  /*2200*/  IMAD.HI.U32 R21, R0, R5, RZ ;  /* 0x0000000500157227 */ /* 0x008fe200078e00ff */
[----:B------:R-:W-:-:S03]  /*2210*/  ISETP.NE.AND P0, PT, R4, 0x1, PT ;  /* 0x000000010400780c */ /* 0x000fc60003f05270 */
[----:B------:R-:W-:-:S03]  /*2220*/  IMAD.HI.U32 R5, R9, R5, RZ ;  /* 0x0000000509057227 */ /* 0x000fc600078e00ff */
[----:B------:R-:W3:Y:S01]  /*2230*/  LDC.64 R2, c[0x0][0xb28] ;  /* 0x0002ca00ff027b82 */ /* 0x000ee20000000a00 */
[----:B-1----:R-:W-:-:S04]  /*2240*/  IMAD.HI.U32 R22, R8, R6, RZ ;  /* 0x0000000608167227 */ /* 0x002fc800078e00ff */
[----:B------:R-:W-:Y:S01]  /*2250*/  IMAD.HI.U32 R23, R10, R6, RZ ;  /* 0x000000060a177227 */ /* 0x000fe200078e00ff */
[----:B------:R-:W-:Y:S02]  /*2260*/  SHF.R.U32.HI R22, RZ, R7, R22 ;  /* 0x00000007ff167219 */ /* 0x000fe40000011616 */
[-C--:B--2---:R-:W-:Y:S02]  /*2270*/  SHF.R.U32.HI R21, RZ, R14.reuse, R21 ;  /* 0x0000000eff157219 */ /* 0x084fe40000011615 */
[----:B------:R-:W-:Y:S02]  /*2280*/  SHF.R.U32.HI R5, RZ, R14, R5 ;  /* 0x0000000eff057219 */ /* 0x000fe40000011605 */
[----:B------:R-:W-:Y:S02]  /*2290*/  SEL R21, R0, R21, !P0 ;  /* 0x0000001500157207 */ /* 0x000fe40004000000 */
[----:B------:R-:W-:Y:S02]  /*22a0*/  SHF.R.U32.HI R23, RZ, R7, R23 ;  /* 0x00000007ff177219 */ /* 0x000fe40000011617 */
[----:B----4-:R-:W-:-:S02]  /*22b0*/  ISETP.NE.AND P1, PT, R15, 0x1, PT ;  /* 0x000000010f00780c */ /* 0x010fc40003f25270 */
[----:B------:R-:W-:Y:S02]  /*22c0*/  SEL R5, R9, R5, !P0 ;  /* 0x0000000509057207 */ /* 0x000fe40004000000 */
[----:B------:R-:W-:Y:S02]  /*22d0*/  SEL R22, R8, R22, !P1 ;  /* 0x0000001608167207 */ /* 0x000fe40004800000 */
[----:B------:R-:W-:Y:S01]  /*22e0*/  SEL R23, R10, R23, !P1 ;  /* 0x000000170a177207 */ /* 0x000fe20004800000 */
[----:B---3--:R-:W-:-:S04]  /*22f0*/  IMAD.HI.U32 R20, R21, R2, RZ ;  /* 0x0000000215147227 */ /* 0x008fc800078e00ff */
        /* <DEDUP_REMOVED lines=10> */
[----:B------:R-:W-:-:S04]  /*23a0*/  @!P0 IMAD.HI.U32 R7, R23, R2, RZ ;  /* 0x0000000217078227 */ /* 0x000fc800078e00ff */
[----:B------:R-:W-:Y:S01]  /*23b0*/  IMAD.MOV R2, RZ, RZ, -R6 ;  /* 0x000000ffff027224 */ /* 0x000fe200078e0a06 */
[----:B------:R-:W-:Y:S02]  /*23c0*/  @!P0 SHF.R.U32.HI R3, RZ, R3, R7 ;  /* 0x00000003ff038219 */ /* 0x000fe40000011607 */
[----:B------:R-:W-:Y:S01]  /*23d0*/  IADD3 R7, PT, PT, -R5, RZ, RZ ;  /* 0x000000ff05077210 */ /* 0x000fe20007ffe1ff */
[----:B------:R-:W-:Y:S01]  /*23e0*/  IMAD R2, R40, R2, R5 ;  /* 0x0000000228027224 */ /* 0x000fe200078e0205 */
        /* <DEDUP_REMOVED lines=10> */
.L_x_40:
[----:B------:R-:W1:Y:S02]  /*2490*/  LDCU UR8, c[0x0][0xb30] ;  /* 0x00016600ff0877ac */ /* 0x000e640008000800 */
[----:B-1----:R-:W-:-:S09]  /*24a0*/  UISETP.NE.AND UP0, UPT, UR8, 0x1, UPT ;  /* 0x000000010800788c */ /* 0x002fd2000bf05270 */
[----:B------:R-:W-:Y:S05]  /*24b0*/  BRA.U UP0, `(.L_x_41) ;  /* 0x0000000100407547 */ /* 0x000fea000b800000 */
[----:B------:R-:W1:Y:S08]  /*24c0*/  LDC.64 R4, c[0x0][0xb10] ;  /* 0x0002c400ff047b82 */ /* 0x000e700000000a00 */
[----:B------:R-:W2:Y:S08]  /*24d0*/  LDC.64 R2, c[0x0][0xb18] ;  /* 0x0002c600ff027b82 */ /* 0x000eb00000000a00 */
[----:B------:R-:W4:Y:S08]  /*24e0*/  LDC R6, c[0x0][0xb20] ;  /* 0x0002c800ff067b82 */ /* 0x000f300000000800 */
[----:B------:R-:W3:Y:S01]  /*24f0*/  LDC R7, c[0x0][0xb0c] ;  /* 0x0002c300ff077b82 */ /* 0x000ee20000000800 */
[----:B-1----:R-:W-:-:S05]  /*2500*/  IMAD.HI.U32 R4, R10, R4, RZ ;  /* 0x000000040a047227 */ /* 0x002fca00078e00ff */
[----:B------:R-:W-:Y:S01]  /*2510*/  SHF.R.U32.HI R4, RZ, R5, R4 ;  /* 0x00000005ff047219 */ /* 0x000fe20000011604 */
[----:B--2---:R-:W-:Y:S01]  /*2520*/  IMAD.HI.U32 R3, R9, R3, RZ ;  /* 0x0000000309037227 */ /* 0x004fe200078e00ff */
[----:B------:R-:W-:-:S04]  /*2530*/  ISETP.NE.AND P0, PT, R2, 0x1, PT ;  /* 0x000000010200780c */ /* 0x000fc80003f05270 */
[----:B----4-:R-:W-:-:S04]  /*2540*/  SHF.R.U32.HI R3, RZ, R6, R3 ;  /* 0x00000006ff037219 */ /* 0x010fc80000011603 */
[----:B------:R-:W-:Y:S02]  /*2550*/  SEL R3, R9, R3, !P0 ;  /* 0x0000000309037207 */ /* 0x000fe40004000000 */
[----:B---3--:R-:W-:-:S04]  /*2560*/  ISETP.NE.AND P1, PT, R7, 0x1, PT ;  /* 0x000000010700780c */ /* 0x008fc80003f25270 */
[----:B------:R-:W-:-:S05]  /*2570*/  SEL R4, R10, R4, !P1 ;  /* 0x000000040a047207 */ /* 0x000fca0004800000 */
[----:B------:R-:W-:Y:S02]  /*2580*/  IMAD.IADD R5, R3, 0x1, -R4 ;  /* 0x0000000103057824 */ /* 0x000fe400078e0a04 */
[----:B------:R-:W-:Y:S02]  /*2590*/  IMAD.IADD R3, R4, 0x1, -R3 ;  /* 0x0000000104037824 */ /* 0x000fe400078e0a03 */
[----:B------:R-:W-:Y:S02]  /*25a0*/  IMAD R10, R5, R7, R10 ;  /* 0x00000007050a7224 */ /* 0x000fe400078e020a */
[----:B------:R-:W-:-:S07]  /*25b0*/  IMAD R9, R3, R2, R9 ;  /* 0x0000000203097224 */ /* 0x000fce00078e0209 */
.L_x_41:
[----:B------:R-:W-:Y:S01]  /*25c0*/  VIADD R16, R16, 0x1 ;  /* 0x0000000110107836 */ /* 0x000fe20000000000 */
[----:B------:R-:W-:Y:S01]  /*25d0*/  UPLOP3.LUT UP5, UPT, UPT, UPT, UPT, 0x80, 0x8 ;  /* 0x000000000008789c */ /* 0x000fe20003faf070 */
[----:B------:R-:W-:Y:S02]  /*25e0*/  IMAD.IADD R14, R10, 0x1, R95 ;  /* 0x000000010a0e7824 */ /* 0x000fe400078e025f */
[----:B------:R-:W-:Y:S01]  /*25f0*/  IMAD.IADD R15, R9, 0x1, R94 ;  /* 0x00000001090f7824 */ /* 0x000fe200078e025e */
[----:B------:R-:W-:-:S04]  /*2600*/  ISETP.NE.AND P0, PT, R16, 0x2, PT ;  /* 0x000000021000780c */ /* 0x000fc80003f05270 */
[----:B------:R-:W-:Y:S02]  /*2610*/  SEL R2, RZ, 0x1, P0 ;  /* 0x00000001ff027807 */ /* 0x000fe40000000000 */
[----:B------:R-:W-:Y:S02]  /*2620*/  SEL R16, R16, RZ, P0 ;  /* 0x000000ff10107207 */ /* 0x000fe40000000000 */
[----:B------:R-:W-:Y:S01]  /*2630*/  LOP3.LUT R13, R13, R2, RZ, 0x3c, !PT ;  /* 0x000000020d0d7212 */ /* 0x000fe200078e3cff */
[----:B------:R-:W-:Y:S06]  /*2640*/  @P2 BRA `(.L_x_42) ;  /* 0xfffffff000542947 */ /* 0x000fec000383ffff */
[----:B------:R-:W-:Y:S01]  /*2650*/  UIADD3 UR6, UPT, UPT, UR6, 0x40, URZ ;  /* 0x0000004006067890 */ /* 0x000fe2000fffe0ff */
[----:B------:R-:W-:-:S03]  /*2660*/  SHF.L.U32 R2, R17, 0x1f, RZ ;  /* 0x0000001f11027819 */ /* 0x000fc600000006ff */
[----:B------:R-:W-:-:S09]  /*2670*/  ULEA UR4, UR23, UR6, 0x3 ;  /* 0x0000000617047291 */ /* 0x000fd2000f8e18ff */
[----:B------:R-:W1:Y:S02]  /*2680*/  SYNCS.PHASECHK.TRANS64.TRYWAIT P0, [UR4], R2 ;  /* 0x00000002ff0075a7 */ /* 0x000e640008001104 */
[----:B-1----:R-:W-:Y:S05]  /*2690*/  @!P0 BRA `(.L_x_43) ;  /* 0x0000007000808947 */ /* 0x002fea0003800000 */
.L_x_159:
[----:B------:R-:W-:-:S04]  /*26a0*/  UIADD3 UR5, UPT, UPT, UR23, 0x1, URZ ;  /* 0x0000000117057890 */ /* 0x000fc8000fffe0ff */
[----:B------:R-:W-:-:S04]  /*26b0*/  UISETP.NE.AND UP0, UPT, UR5, 0x8, UPT ;  /* 0x000000080500788c */ /* 0x000fc8000bf05270 */
[----:B------:R-:W-:Y:S02]  /*26c0*/  USEL UR7, URZ, 0x1, UP0 ;  /* 0x00000001ff077887 */ /* 0x000fe40008000000 */
[----:B------:R-:W-:-:S04]  /*26d0*/  USEL UR5, UR5, URZ, UP0 ;  /* 0x000000ff05057287 */ /* 0x000fc80008000000 */
[----:B------:R-:W-:Y:S01]  /*26e0*/  ULEA UR4, UR5, UR6, 0x3 ;  /* 0x0000000605047291 */ /* 0x000fe2000f8e18ff */
[----:B-1----:R-:W-:-:S04]  /*26f0*/  LOP3.LUT R2, R17, UR7, RZ, 0x3c, !PT ;  /* 0x0000000711027c12 */ /* 0x002fc8000f8e3cff */
[----:B------:R-:W-:-:S04]  /*2700*/  SHF.L.U32 R3, R2, 0x1f, RZ ;  /* 0x0000001f02037819 */ /* 0x000fc800000006ff */
[----:B------:R-:W1:Y:S02]  /*2710*/  SYNCS.PHASECHK.TRANS64.TRYWAIT P0, [UR4], R3 ;  /* 0x00000003ff0075a7 */ /* 0x000e640008001104 */
[----:B-1----:R-:W-:Y:S05]  /*2720*/  @!P0 BRA `(.L_x_44) ;  /* 0x0000007000748947 */ /* 0x002fea0003800000 */
.L_x_161:
[----:B------:R-:W-:-:S04]  /*2730*/  UIADD3 UR5, UPT, UPT, UR5, 0x1, URZ ;  /* 0x0000000105057890 */ /* 0x000fc8000fffe0ff */
[----:B------:R-:W-:-:S04]  /*2740*/  UISETP.NE.AND UP0, UPT, UR5, 0x8, UPT ;  /* 0x000000080500788c */ /* 0x000fc8000bf05270 */
[----:B------:R-:W-:Y:S02]  /*2750*/  USEL UR7, URZ, 0x1, UP0 ;  /* 0x00000001ff077887 */ /* 0x000fe40008000000 */
[----:B------:R-:W-:-:S04]  /*2760*/  USEL UR5, UR5, URZ, UP0 ;  /* 0x000000ff05057287 */ /* 0x000fc80008000000 */
[----:B------:R-:W-:Y:S01]  /*2770*/  ULEA UR4, UR5, UR6, 0x3 ;  /* 0x0000000605047291 */ /* 0x000fe2000f8e18ff */
[----:B------:R-:W-:-:S04]  /*2780*/  LOP3.LUT R2, R2, UR7, RZ, 0x3c, !PT ;  /* 0x0000000702027c12 */ /* 0x000fc8000f8e3cff */
[----:B-1----:R-:W-:-:S04]  /*2790*/  SHF.L.U32 R3, R2, 0x1f, RZ ;  /* 0x0000001f02037819 */ /* 0x002fc800000006ff */
[----:B------:R-:W1:Y:S02]  /*27a0*/  SYNCS.PHASECHK.TRANS64.TRYWAIT P0, [UR4], R3 ;  /* 0x00000003ff0075a7 */ /* 0x000e640008001104 */
[----:B-1----:R-:W-:Y:S05]  /*27b0*/  @!P0 BRA `(.L_x_45) ;  /* 0x0000007000688947 */ /* 0x002fea0003800000 */
.L_x_163:
        /* <DEDUP_REMOVED lines=9> */
.L_x_165:
        /* <DEDUP_REMOVED lines=9> */
.L_x_167:
        /* <DEDUP_REMOVED lines=9> */
.L_x_169:
        /* <DEDUP_REMOVED lines=9> */
.L_x_171:
[----:B------:R-:W-:-:S04]  /*2a00*/  UIADD3 UR5, UPT, UPT, UR5, 0x1, URZ ;  /* 0x0000000105057890 */ /* 0x000fc8000fffe0ff */
[----:B------:R-:W-:-:S04]  /*2a10*/  UISETP.NE.AND UP0, UPT, UR5, 0x8, UPT ;  /* 0x000000080500788c */ /* 0x000fc8000bf05270 */
[----:B------:R-:W-:Y:S02]  /*2a20*/  USEL UR4, URZ, 0x1, UP0 ;  /* 0x00000001ff047887 */ /* 0x000fe40008000000 */
[----:B------:R-:W-:-:S04]  /*2a30*/  USEL UR5, UR5, URZ, UP0 ;  /* 0x000000ff05057287 */ /* 0x000fc80008000000 */
[----:B------:R-:W-:Y:S01]  /*2a40*/  ULEA UR5, UR5, UR6, 0x3 ;  /* 0x0000000605057291 */ /* 0x000fe2000f8e18ff */
[----:B------:R-:W-:-:S04]  /*2a50*/  LOP3.LUT R2, R2, UR4, RZ, 0x3c, !PT ;  /* 0x0000000402027c12 */ /* 0x000fc8000f8e3cff */
[----:B------:R-:W-:Y:S01]  /*2a60*/  SHF.L.U32 R2, R2, 0x1f, RZ ;  /* 0x0000001f02027819 */ /* 0x000fe200000006ff */
[----:B-1-3--:R-:W-:-:S07]  /*2a70*/  IMAD.U32 R0, RZ, RZ, UR5 ;  /* 0x00000005ff007e24 */ /* 0x00afce000f8e00ff */
.L_x_50:
[----:B-1----:R1:W2:Y:S02]  /*2a80*/  SYNCS.PHASECHK.TRANS64.TRYWAIT P0, [R0+URZ], R2 ;  /* 0x00000002000075a7 */ /* 0x0022a400080011ff */
[----:B--2---:R-:W-:Y:S05]  /*2a90*/  @!P0 NANOSLEEP.SYNCS 0x989680 ;  /* 0x009896800000895d */ /* 0x004fea0003900000 */
[----:B------:R-:W2:Y:S02]  /*2aa0*/  @!P0 SYNCS.PHASECHK.TRANS64 P0, [R0+URZ], R2 ;  /* 0x00000002000085a7 */ /* 0x000ea400080010ff */
[----:B--2---:R-:W-:Y:S05]  /*2ab0*/  @P0 EXIT ;  /* 0x000000000000094d */ /* 0x004fea0003800000 */
[----:B------:R-:W-:Y:S05]  /*2ac0*/  BRA `(.L_x_50) ;  /* 0xfffffffc00ec7947 */ /* 0x000fea000383ffff */
.L_x_22:
[----:B------:R-:W-:-:S04]  /*2ad0*/  UISETP.NE.AND UP1, UPT, UR37, URZ, UPT ;  /* 0x000000ff2500728c */ /* 0x000fc8000bf25270 */
[----:B------:R-:W-:-:S09]  /*2ae0*/  UISETP.NE.OR UP1, UPT, UR10, 0x1, UP1 ;  /* 0x000000010a00788c */ /* 0x000fd20008f25670 */
[----:B------:R-:W-:Y:S05]  /*2af0*/  BRA.U UP1, `(.L_x_51) ;  /* 0x00000005014c7547 */ /* 0x000fea000b800000 */
[----:B------:R-:W-:Y:S01]  /*2b00*/  HFMA2 R11, -RZ, RZ, 0, 0 ;  /* 0x00000000ff0b7431 */ /* 0x000fe200000001ff */
[----:B------:R-:W-:Y:S01]  /*2b10*/  ISETP.GE.U32.AND P2, PT, R10, 0x2, PT ;  /* 0x000000020a00780c */ /* 0x000fe20003f46070 */
[----:B------:R-:W-:Y:S01]  /*2b20*/  IMAD.MOV.U32 R12, RZ, RZ, 0x1 ;  /* 0x00000001ff0c7424 */ /* 0x000fe200078e00ff */
[----:B------:R-:W-:Y:S01]  /*2b30*/  CS2R R8, SRZ ;  /* 0x0000000000087805 */ /* 0x000fe2000001ff00 */
[----:B------:R-:W-:Y:S01]  /*2b40*/  IMAD.MOV.U32 R3, RZ, RZ, RZ ;  /* 0x000000ffff037224 */ /* 0x000fe200078e00ff */
[----:B------:R-:W-:Y:S01]  /*2b50*/  UMOV UR4, 0x400 ;  /* 0x0000040000047882 */ /* 0x000fe20000000000 */
[----:B------:R-:W-:Y:S01]  /*2b60*/  UMOV UR6, URZ ;  /* 0x000000ff00067c82 */ /* 0x000fe20008000000 */
[----:B------:R-:W-:-:S12]  /*2b70*/  ULEA UR37, UR37, UR4, 0x18 ;  /* 0x0000000425257291 */ /* 0x000fd8000f8ec0ff */
.L_x_55:
[----:B------:R-:W-:Y:S02]  /*2b80*/  LEA R0, R3, UR37, 0x3 ;  /* 0x0000002503007c11 */ /* 0x000fe4000f8e18ff */
[----:B------:R-:W-:-:S03]  /*2b90*/  SHF.L.U32 R4, R8, 0x1f, RZ ;  /* 0x0000001f08047819 */ /* 0x000fc600000006ff */
[----:B------:R-:W-:Y:S01]  /*2ba0*/  VIADD R5, R0, 0x140 ;  /* 0x0000014000057836 */ /* 0x000fe20000000000 */
[----:B------:R-:W1:Y:S02]  /*2bb0*/  SYNCS.PHASECHK.TRANS64.TRYWAIT P0, [R0+URZ+0x130], R4 ;  /* 0x00013004000075a7 */ /* 0x000e6400080011ff */
[----:B-1----:R-:W-:Y:S05]  /*2bc0*/  @!P0 BRA `(.L_x_52) ;  /* 0x0000006c00dc8947 */ /* 0x002fea0003800000 */
.L_x_172:
[----:B------:R-:W-:Y:S01]  /*2bd0*/  ULEA UR5, UR6, UR37, 0x3 ;  /* 0x0000002506057291 */ /* 0x000fe2000f8e18ff */
[----:B-1----:R-:W-:Y:S01]  /*2be0*/  PRMT R0, RZ, 0x654, R5 ;  /* 0x00000654ff007816 */ /* 0x002fe20000000005 */
[----:B------:R-:W-:Y:S01]  /*2bf0*/  @!P2 IMAD.MOV.U32 R4, RZ, RZ, 0x10 ;  /* 0x00000010ff04a424 */ /* 0x000fe200078e00ff */
[----:B------:R-:W-:Y:S01]  /*2c00*/  SHF.L.U32 R5, R12, 0x1f, RZ ;  /* 0x0000001f0c057819 */ /* 0x000fe200000006ff */
[----:B------:R-:W-:Y:S01]  /*2c10*/  UIADD3 UR4, UPT, UPT, UR5, 0xd0, URZ ;  /* 0x000000d005047890 */ /* 0x000fe2000fffe0ff */
[----:B------:R1:W-:Y:S05]  /*2c20*/  SYNCS.ARRIVE.TRANS64.RED.A1T0 RZ, [R0+URZ], RZ ;  /* 0x000000ff00ff79a7 */ /* 0x0003ea00081004ff */
[----:B------:R-:W-:Y:S01]  /*2c30*/  IMAD.U32 R6, RZ, RZ, UR4 ;  /* 0x00000004ff067e24 */ /* 0x000fe2000f8e00ff */
[----:B------:R-:W2:Y:S04]  /*2c40*/  SYNCS.PHASECHK.TRANS64.TRYWAIT P0, [UR5+0xe0], R5 ;  /* 0x0000e005ff0075a7 */ /* 0x000ea80008001105 */
[----:B------:R-:W-:Y:S01]  /*2c50*/  PRMT R6, R10, 0x654, R6 ;  /* 0x000006540a067816 */ /* 0x000fe20000000006 */
[----:B-12---:R-:W-:Y:S06]  /*2c60*/  @!P0 BRA `(.L_x_53) ;  /* 0x0000006c00c88947 */ /* 0x006fec0003800000 */
.L_x_174:
[----:B------:R-:W-:Y:S01]  /*2c70*/  ULEA UR4, UR6, UR37, 0x4 ;  /* 0x0000002506047291 */ /* 0x000fe2000f8e20ff */
[----:B------:R-:W-:Y:S01]  /*2c80*/  SEL R2, R6, R2, !P2 ;  /* 0x0000000206027207 */ /* 0x000fe20005000000 */
[----:B------:R-:W-:Y:S01]  /*2c90*/  UIADD3 UR5, UPT, UPT, UR5, 0xd0, URZ ;  /* 0x000000d005057890 */ /* 0x000fe2000fffe0ff */
[----:B-1----:R-:W-:Y:S01]  /*2ca0*/  LEA R0, R11, UR37, 0x3 ;  /* 0x000000250b007c11 */ /* 0x002fe2000f8e18ff */
[----:B------:R-:W-:Y:S01]  /*2cb0*/  UIADD3 UR4, UPT, UPT, UR4, 0x160, URZ ;  /* 0x0000016004047890 */ /* 0x000fe2000fffe0ff */
[----:B------:R1:W-:Y:S01]  /*2cc0*/  @!P2 SYNCS.ARRIVE.TRANS64.RED RZ, [R2+URZ], R4 ;  /* 0x0000000402ffa9a7 */ /* 0x0003e200080004ff */
[----:B------:R-:W-:Y:S01]  /*2cd0*/  UIADD3 UR6, UPT, UPT, UR6, 0x1, URZ ;  /* 0x0000000106067890 */ /* 0x000fe2000fffe0ff */
[----:B------:R-:W-:-:S03]  /*2ce0*/  VIADD R3, R3, 0x1 ;  /* 0x0000000103037836 */ /* 0x000fc60000000000 */
[----:B------:R-:W-:Y:S02]  /*2cf0*/  UISETP.NE.AND UP0, UPT, UR6, 0x2, UPT ;  /* 0x000000020600788c */ /* 0x000fe4000bf05270 */
[----:B------:R-:W-:Y:S01]  /*2d00*/  ISETP.NE.AND P0, PT, R3, 0x2, PT ;  /* 0x000000020300780c */ /* 0x000fe20003f05270 */
[----:B------:R-:W-:Y:S06]  /*2d10*/  UGETNEXTWORKID.BROADCAST [UR4], [UR5] ;  /* 0x00000000040073ca */ /* 0x000fec0008000100 */
[----:B------:R-:W-:Y:S02]  /*2d20*/  USEL UR4, URZ, 0x1, UP0 ;  /* 0x00000001ff047887 */ /* 0x000fe40008000000 */
[----:B------:R-:W-:-:S04]  /*2d30*/  USEL UR6, UR6, URZ, UP0 ;  /* 0x000000ff06067287 */ /* 0x000fc80008000000 */
[----:B------:R-:W-:Y:S02]  /*2d40*/  LOP3.LUT R12, R12, UR4, RZ, 0x3c, !PT ;  /* 0x000000040c0c7c12 */ /* 0x000fe4000f8e3cff */
[----:B-1----:R-:W-:-:S04]  /*2d50*/  SHF.L.U32 R4, R9, 0x1f, RZ ;  /* 0x0000001f09047819 */ /* 0x002fc800000006ff */
[----:B------:R-:W1:Y:S02]  /*2d60*/  SYNCS.PHASECHK.TRANS64.TRYWAIT P1, [R0+URZ+0xd0], R4 ;  /* 0x0000d004000075a7 */ /* 0x000e6400080211ff */
[----:B-1----:R-:W-:Y:S05]  /*2d70*/  @!P1 BRA `(.L_x_54) ;  /* 0x0000006c009c9947 */ /* 0x002fea0003800000 */
.L_x_175:
[----:B-1----:R-:W-:Y:S01]  /*2d80*/  LEA R4, R11, UR37, 0x4 ;  /* 0x000000250b047c11 */ /* 0x002fe2000f8e20ff */
[----:B------:R-:W-:Y:S01]  /*2d90*/  VIADD R0, R0, 0xe0 ;  /* 0x000000e000007836 */ /* 0x000fe20000000000 */
[----:B------:R-:W-:Y:S01]  /*2da0*/  SEL R3, R3, RZ, P0 ;  /* 0x000000ff03037207 */ /* 0x000fe20000000000 */
[----:B------:R-:W-:-:S03]  /*2db0*/  VIADD R11, R11, 0x1 ;  /* 0x000000010b0b7836 */ /* 0x000fc60000000000 */
[----:B------:R-:W1:Y:S01]  /*2dc0*/  LDS.128 R4, [R4+0x160] ;  /* 0x0001600004047984 */ /* 0x000e620000000c00 */
[----:B------:R-:W-:Y:S02]  /*2dd0*/  PRMT R0, RZ, 0x654, R0 ;  /* 0x00000654ff007816 */ /* 0x000fe40000000000 */
[C---:B------:R-:W-:Y:S01]  /*2de0*/  ISETP.NE.AND P1, PT, R11.reuse, 0x2, PT ;  /* 0x000000020b00780c */ /* 0x040fe20003f25270 */
[----:B------:R-:W-:Y:S01]  /*2df0*/  @!PT LDS RZ, [RZ] ;  /* 0x00000000fffff984 */ /* 0x000fe20000000800 */
[----:B------:R-:W-:Y:S01]  /*2e00*/  @!PT LDS RZ, [RZ] ;  /* 0x00000000fffff984 */ /* 0x000fe20000000800 */
[----:B------:R-:W-:Y:S01]  /*2e10*/  @!PT LDS RZ, [RZ] ;  /* 0x00000000fffff984 */ /* 0x000fe20000000800 */
[----:B------:R-:W-:Y:S01]  /*2e20*/  @!PT LDS RZ, [RZ] ;  /* 0x00000000fffff984 */ /* 0x000fe20000000800 */
[----:B------:R2:W-:Y:S06]  /*2e30*/  MEMBAR.ALL.CTA ;  /* 0x0000000000007992 */ /* 0x0005ec0000008000 */
[----:B--2---:R-:W2:Y:S01]  /*2e40*/  FENCE.VIEW.ASYNC.S ;  /* 0x00000000000073c6 */ /* 0x004ea20000000000 */
[----:B------:R-:W-:Y:S01]  /*2e50*/  SEL R11, R11, RZ, P1 ;  /* 0x000000ff0b0b7207 */ /* 0x000fe20000800000 */
[----:B--2---:R2:W-:Y:S01]  /*2e60*/  SYNCS.ARRIVE.TRANS64.RED.A1T0 RZ, [R0+URZ], RZ ;  /* 0x000000ff00ff79a7 */ /* 0x0045e200081004ff */
[----:B-1----:R-:W-:-:S02]  /*2e70*/  LOP3.LUT P3, RZ, R6, 0x1, RZ, 0xc0, !PT ;  /* 0x0000000106ff7812 */ /* 0x002fc4000786c0ff */
[----:B------:R-:W-:-:S04]  /*2e80*/  SEL R4, RZ, 0x1, P1 ;  /* 0x00000001ff047807 */ /* 0x000fc80000800000 */
[----:B------:R-:W-:Y:S02]  /*2e90*/  LOP3.LUT R9, R9, R4, RZ, 0x3c, !PT ;  /* 0x0000000409097212 */ /* 0x000fe400078e3cff */
[----:B--2---:R-:W-:-:S04]  /*2ea0*/  SEL R0, RZ, 0x1, P0 ;  /* 0x00000001ff007807 */ /* 0x004fc80000000000 */
[----:B------:R-:W-:Y:S01]  /*2eb0*/  LOP3.LUT R8, R8, R0, RZ, 0x3c, !PT ;  /* 0x0000000008087212 */ /* 0x000fe200078e3cff */
[----:B------:R-:W-:Y:S06]  /*2ec0*/  @P3 BRA `(.L_x_55) ;  /* 0xfffffffc002c3947 */ /* 0x000fec000383ffff */
[----:B------:R-:W-:Y:S01]  /*2ed0*/  ULEA UR5, UR6, UR37, 0x3 ;  /* 0x0000002506057291 */ /* 0x000fe2000f8e18ff */
[----:B------:R-:W-:-:S08]  /*2ee0*/  SHF.L.U32 R2, R12, 0x1f, RZ ;  /* 0x0000001f0c027819 */ /* 0x000fd000000006ff */
[----:B------:R-:W1:Y:S02]  /*2ef0*/  SYNCS.PHASECHK.TRANS64 P0, [UR5+0xe0], R2 ;  /* 0x0000e002ff0075a7 */ /* 0x000e640008001005 */
[----:B-1----:R-:W-:Y:S05]  /*2f00*/  @P0 BRA `(.L_x_56) ;  /* 0x0000000000080947 */ /* 0x002fea0003800000 */
[----:B------:R-:W1:Y:S02]  /*2f10*/  SYNCS.PHASECHK.TRANS64.TRYWAIT P0, [UR5+0xe0], R2 ;  /* 0x0000e002ff0075a7 */ /* 0x000e640008001105 */
[----:B-1----:R-:W-:Y:S05]  /*2f20*/  @!P0 BRA `(.L_x_57) ;  /* 0x0000006c00448947 */ /* 0x002fea0003800000 */
.L_x_56:
[----:B------:R-:W-:-:S04]  /*2f30*/  UIADD3 UR4, UPT, UPT, UR6, 0x1, URZ ;  /* 0x0000000106047890 */ /* 0x000fc8000fffe0ff */
[----:B------:R-:W-:-:S04]  /*2f40*/  UISETP.NE.AND UP0, UPT, UR4, 0x2, UPT ;  /* 0x000000020400788c */ /* 0x000fc8000bf05270 */
[----:B------:R-:W-:Y:S02]  /*2f50*/  USEL UR7, URZ, 0x1, UP0 ;  /* 0x00000001ff077887 */ /* 0x000fe40008000000 */
[----:B------:R-:W-:-:S04]  /*2f60*/  USEL UR4, UR4, URZ, UP0 ;  /* 0x000000ff04047287 */ /* 0x000fc80008000000 */
[----:B------:R-:W-:Y:S01]  /*2f70*/  ULEA UR4, UR4, UR37, 0x3 ;  /* 0x0000002504047291 */ /* 0x000fe2000f8e18ff */
[----:B-1----:R-:W-:-:S04]  /*2f80*/  LOP3.LUT R2, R12, UR7, RZ, 0x3c, !PT ;  /* 0x000000070c027c12 */ /* 0x002fc8000f8e3cff */
[----:B------:R-:W-:-:S04]  /*2f90*/  SHF.L.U32 R0, R2, 0x1f, RZ ;  /* 0x0000001f02007819 */ /* 0x000fc800000006ff */
[----:B------:R-:W1:Y:S02]  /*2fa0*/  SYNCS.PHASECHK.TRANS64 P0, [UR4+0xe0], R0 ;  /* 0x0000e000ff0075a7 */ /* 0x000e640008001004 */
[----:B-1----:R-:W-:Y:S05]  /*2fb0*/  @P0 EXIT ;  /* 0x000000000000094d */ /* 0x002fea0003800000 */
[----:B------:R-:W-:Y:S02]  /*2fc0*/  SHF.L.U32 R2, R2, 0x1f, RZ ;  /* 0x0000001f02027819 */ /* 0x000fe400000006ff */
[----:B------:R-:W-:-:S07]  /*2fd0*/  MOV R0, UR4 ;  /* 0x0000000400007c02 */ /* 0x000fce0008000f00 */
.L_x_58:
[----:B-1----:R1:W2:Y:S02]  /*2fe0*/  SYNCS.PHASECHK.TRANS64.TRYWAIT P0, [R0+URZ+0xe0], R2 ;  /* 0x0000e002000075a7 */ /* 0x0022a400080011ff */
[----:B--2---:R-:W-:Y:S05]  /*2ff0*/  @!P0 NANOSLEEP.SYNCS 0x989680 ;  /* 0x009896800000895d */ /* 0x004fea0003900000 */
[----:B------:R-:W2:Y:S02]  /*3000*/  @!P0 SYNCS.PHASECHK.TRANS64 P0, [R0+URZ+0xe0], R2 ;  /* 0x0000e002000085a7 */ /* 0x000ea400080010ff */
[----:B--2---:R-:W-:Y:S05]  /*3010*/  @P0 EXIT ;  /* 0x000000000000094d */ /* 0x004fea0003800000 */
[----:B------:R-:W-:Y:S05]  /*3020*/  BRA `(.L_x_58) ;  /* 0xfffffffc00ec7947 */ /* 0x000fea000383ffff */
.L_x_51:
[----:B------:R-:W-:Y:S05]  /*3030*/  BRA.U UP4, `(.L_x_59) ;  /* 0x0000001104d87547 */ /* 0x000fea000b800000 */
[----:B------:R-:W-:Y:S01]  /*3040*/  UMOV UR6, 0x40 ;  /* 0x0000004000067882 */ /* 0x000fe20000000000 */
[----:B------:R-:W-:Y:S01]  /*3050*/  NOP ;  /* 0x0000000000007918 */ /* 0x000fe20000000000 */
[----:B------:R-:W-:Y:S01]  /*3060*/  ULEA UR6, UR37, UR6, 0x18 ;  /* 0x0000000625067291 */ /* 0x000fe2000f8ec0ff */
[----:B------:R-:W-:Y:S02]  /*3070*/  UMOV UR7, 0x400 ;  /* 0x0000040000077882 */ /* 0x000fe40000000000 */
[----:B------:R-:W-:-:S06]  /*3080*/  ULEA UR37, UR37, UR7, 0x18 ;  /* 0x0000000725257291 */ /* 0x000fcc000f8ec0ff */
[----:B------:R-:W1:Y:S02]  /*3090*/  LDS.U8 R2, [UR6+0x1c] ;  /* 0x00001c06ff027984 */ /* 0x000e640008000000 */
[----:B-1----:R-:W-:-:S13]  /*30a0*/  ISETP.NE.AND P0, PT, R2, RZ, PT ;  /* 0x000000ff0200720c */ /* 0x002fda0003f05270 */
[----:B------:R-:W-:Y:S05]  /*30b0*/  @P0 BRA `(.L_x_60) ;  /* 0x0000000400080947 */ /* 0x000fea0003800000 */
[----:B------:R-:W-:Y:S02]  /*30c0*/  UISETP.NE.U32.AND UP0, UPT, UR5, 0x1, UPT ;  /* 0x000000010500788c */ /* 0x000fe4000bf05070 */
[----:B------:R-:W-:-:S07]  /*30d0*/  UIADD3 UR8, UPT, UPT, UR6, 0x8, URZ ;  /* 0x0000000806087890 */ /* 0x000fce000fffe0ff */
[----:B------:R-:W-:Y:S05]  /*30e0*/  BRA.U !UP0, `(.L_x_61) ;  /* 0x00000001089c7547 */ /* 0x000fea000b800000 */
[----:B------:R-:W-:Y:S01]  /*30f0*/  ELECT P0, URZ, PT ;  /* 0x0000000000ff782f */ /* 0x000fe20003800000 */
[----:B------:R-:W-:-:S12]  /*3100*/  BSSY B0, `(.L_x_61) ;  /* 0x0000025000007945 */ /* 0x000fd80003800000 */
[----:B------:R-:W-:Y:S05]  /*3110*/  @!P0 BRA `(.L_x_62) ;  /* 0x00000000008c8947 */ /* 0x000fea0003800000 */
[----:B------:R-:W-:-:S05]  /*3120*/  UMOV UR7, 0x10 ;  /* 0x0000001000077882 */ /* 0x000fca0000000000 */
[----:B------:R-:W-:Y:S04]  /*3130*/  DEPBAR.LE SB1, 0x36 ;  /* 0x00009d800000791a */ /* 0x000fe80000000000 */
[----:B------:R-:W1:Y:S02]  /*3140*/  UTCATOMSWS.2CTA.FIND_AND_SET.ALIGN UP1, UR7, UR7 ;  /* 0x00000007000775e3 */ /* 0x000e640008220800 */
[----:B-1----:R-:W-:Y:S01]  /*3150*/  MOV R10, UR7 ;  /* 0x00000007000a7c02 */ /* 0x002fe20008000f00 */
[----:B------:R-:W-:Y:S06]  /*3160*/  BRA.U UP1, `(.L_x_63) ;  /* 0x0000000101187547 */ /* 0x000fec000b800000 */
.L_x_64:
[----:B------:R-:W-:Y:S05]  /*3170*/  NANOSLEEP 0x64 ;  /* 0x000000640000795d */ /* 0x000fea0003800000 */
[----:B------:R-:W-:-:S05]  /*3180*/  UMOV UR7, 0x10 ;  /* 0x0000001000077882 */ /* 0x000fca0000000000 */
[----:B------:R-:W-:Y:S04]  /*3190*/  DEPBAR.LE SB1, 0x36 ;  /* 0x00009d800000791a */ /* 0x000fe80000000000 */
[----:B------:R-:W1:Y:S02]  /*31a0*/  UTCATOMSWS.2CTA.FIND_AND_SET.ALIGN UP1, UR7, UR7 ;  /* 0x00000007000775e3 */ /* 0x000e640008220800 */
[----:B-1----:R-:W-:Y:S01]  /*31b0*/  MOV R10, UR7 ;  /* 0x00000007000a7c02 */ /* 0x002fe20008000f00 */
[----:B------:R-:W-:Y:S05]  /*31c0*/  BRA.U !UP1, `(.L_x_64) ;  /* 0xfffffffd09e87547 */ /* 0x000fea000b83ffff */
.L_x_63:
[----:B------:R-:W1:Y:S01]  /*31d0*/  LDS R5, [UR6+0x10] ;  /* 0x00001006ff057984 */ /* 0x000e620008000800 */
[----:B------:R-:W-:Y:S01]  /*31e0*/  IMAD.U32 R3, RZ, RZ, UR37 ;  /* 0x00000025ff037e24 */ /* 0x000fe2000f8e00ff */
[----:B------:R-:W-:-:S03]  /*31f0*/  MOV R2, UR4 ;  /* 0x0000000400027c02 */ /* 0x000fc60008000f00 */
[----:B------:R-:W-:Y:S01]  /*3200*/  VIADD R3, R3, 0x180 ;  /* 0x0000018003037836 */ /* 0x000fe20000000000 */
[----:B-1----:R-:W-:-:S04]  /*3210*/  SHF.L.U32 R5, R5, 0x1f, RZ ;  /* 0x0000001f05057819 */ /* 0x002fc800000006ff */
[----:B------:R-:W1:Y:S02]  /*3220*/  SYNCS.PHASECHK.TRANS64.TRYWAIT P0, [UR6+0x8], R5 ;  /* 0x00000805ff0075a7 */ /* 0x000e640008001106 */
[----:B-1----:R-:W-:Y:S05]  /*3230*/  @P0 BRA `(.L_x_65) ;  /* 0x0000000000080947 */ /* 0x002fea0003800000 */
[----:B------:R-:W1:Y:S02]  /*3240*/  SYNCS.PHASECHK.TRANS64.TRYWAIT P0, [UR6+0x8], R5 ;  /* 0x00000805ff0075a7 */ /* 0x000e640008001106 */
[----:B-1----:R-:W-:Y:S05]  /*3250*/  @!P0 BRA `(.L_x_66) ;  /* 0x0000006800908947 */ /* 0x002fea0003800000 */
.L_x_65:
[----:B-1----:R-:W-:Y:S01]  /*3260*/  HFMA2 R4, -RZ, RZ, 0, 5.9604644775390625e-08 ;  /* 0x00000001ff047431 */ /* 0x002fe200000001ff */
[----:B------:R-:W-:Y:S01]  /*3270*/  UPRMT UR7, UR4, 0x654, UR8 ;  /* 0x0000065404077896 */ /* 0x000fe20008000008 */
[----:B------:R-:W-:Y:S01]  /*3280*/  IMAD.MOV.U32 R7, RZ, RZ, 0xffff ;  /* 0x0000ffffff077424 */ /* 0x000fe200078e00ff */
[----:B------:R-:W-:Y:S01]  /*3290*/  PRMT R2, R2, 0x654, R3 ;  /* 0x0000065402027816 */ /* 0x000fe20000000003 */
[----:B------:R-:W-:Y:S02]  /*32a0*/  IMAD.MOV.U32 R5, RZ, RZ, 0x4 ;  /* 0x00000004ff057424 */ /* 0x000fe400078e00ff */
[----:B------:R-:W-:Y:S01]  /*32b0*/  IMAD.SHL.U32 R9, R10, 0x20, RZ ;  /* 0x000000200a097824 */ /* 0x000fe200078e00ff */
[----:B------:R-:W-:Y:S02]  /*32c0*/  MOV R3, UR7 ;  /* 0x0000000700037c02 */ /* 0x000fe40008000f00 */
[-C--:B------:R-:W-:Y:S01]  /*32d0*/  SHF.L.U32 R7, R7, R10.reuse, RZ ;  /* 0x0000000a07077219 */ /* 0x080fe200000006ff */
[----:B------:R1:W-:Y:S01]  /*32e0*/  SYNCS.ARRIVE.TRANS64.RED RZ, [UR7], R5 ;  /* 0x00000005ffff79a7 */ /* 0x0003e20008000407 */
[----:B------:R-:W-:Y:S01]  /*32f0*/  SHF.L.U32 R6, R4, R10, RZ ;  /* 0x0000000a04067219 */ /* 0x000fe200000006ff */
[----:B------:R1:W-:Y:S04]  /*3300*/  STS [UR37+0x180], R9 ;  /* 0x00018009ff007988 */ /* 0x0003e80008000825 */
[----:B------:R1:W-:Y:S04]  /*3310*/  STAS [R2.64], R10 ;  /* 0x0000000a02007dbd */ /* 0x0003e8000c0008ff */
[----:B------:R1:W-:Y:S04]  /*3320*/  ATOMS.OR RZ, [UR6+0x14], R7 ;  /* 0x00001407ffff798c */ /* 0x0003e8000b000006 */
[----:B------:R1:W-:Y:S04]  /*3330*/  ATOMS.OR RZ, [UR6+0x18], R6 ;  /* 0x00001806ffff798c */ /* 0x0003e8000b000006 */
[----:B------:R1:W-:Y:S02]  /*3340*/  ATOMS.XOR RZ, [UR6+0x10], R4 ;  /* 0x00001004ffff798c */ /* 0x0003e4000b800006 */
.L_x_62:
[----:B------:R-:W-:Y:S05]  /*3350*/  BSYNC B0 ;  /* 0x0000000000007941 */ /* 0x000fea0003800000 */
.L_x_61:
[----:B------:R-:W-:Y:S05]  /*3360*/  BRA.U UP0, `(.L_x_67) ;  /* 0x00000001006c7547 */ /* 0x000fea000b800000 */
[----:B------:R-:W-:-:S03]  /*3370*/  UMOV UR7, 0xffffffff ;  /* 0xffffffff00077882 */ /* 0x000fc60000000000 */
[----:B------:R-:W-:Y:S05]  /*3380*/  BRA.DIV UR7, `(.L_x_68) ;  /* 0x0000006a075c7947 */ /* 0x000fea000b800000 */
[----:B------:R-:W-:-:S13]  /*3390*/  ELECT P6, URZ, PT ;  /* 0x0000000000ff782f */ /* 0x000fda00038c0000 */
.L_x_179:
[----:B------:R-:W-:Y:S05]  /*33a0*/  @!P6 BRA `(.L_x_67) ;  /* 0x00000000005ce947 */ /* 0x000fea0003800000 */
[----:B-1----:R-:W1:Y:S02]  /*33b0*/  LDS R3, [UR6+0x10] ;  /* 0x00001006ff037984 */ /* 0x002e640008000800 */
[----:B-1----:R-:W-:-:S04]  /*33c0*/  SHF.L.U32 R3, R3, 0x1f, RZ ;  /* 0x0000001f03037819 */ /* 0x002fc800000006ff */
[----:B------:R-:W1:Y:S02]  /*33d0*/  SYNCS.PHASECHK.TRANS64.TRYWAIT P0, [UR6+0x8], R3 ;  /* 0x00000803ff0075a7 */ /* 0x000e640008001106 */
[----:B-1----:R-:W-:Y:S05]  /*33e0*/  @P0 BRA `(.L_x_69) ;  /* 0x0000000000080947 */ /* 0x002fea0003800000 */
[----:B------:R-:W1:Y:S02]  /*33f0*/  SYNCS.PHASECHK.TRANS64.TRYWAIT P0, [UR6+0x8], R3 ;  /* 0x00000803ff0075a7 */ /* 0x000e640008001106 */
[----:B-1----:R-:W-:Y:S05]  /*3400*/  @!P0 BRA `(.L_x_70) ;  /* 0x00000068005c8947 */ /* 0x002fea0003800000 */
.L_x_69:
[----:B------:R-:W2:Y:S01]  /*3410*/  LDS R5, [UR37+0x180] ;  /* 0x00018025ff057984 */ /* 0x000ea20008000800 */
[----:B-1----:R-:W-:Y:S02]  /*3420*/  HFMA2 R2, -RZ, RZ, 0, 5.9604644775390625e-08 ;  /* 0x00000001ff027431 */ /* 0x002fe400000001ff */
[----:B------:R-:W-:Y:S01]  /*3430*/  IMAD.MOV.U32 R3, RZ, RZ, 0xffff ;  /* 0x0000ffffff037424 */ /* 0x000fe200078e00ff */
[----:B------:R-:W-:Y:S01]  /*3440*/  UPRMT UR7, UR4, 0x654, UR8 ;  /* 0x0000065404077896 */ /* 0x000fe20008000008 */
[----:B--2---:R-:W-:-:S03]  /*3450*/  IMAD.SHL.U32 R4, R5, 0x20, RZ ;  /* 0x0000002005047824 */ /* 0x004fc600078e00ff */
[-C--:B------:R-:W-:Y:S02]  /*3460*/  SHF.L.U32 R3, R3, R5.reuse, RZ ;  /* 0x0000000503037219 */ /* 0x080fe400000006ff */
[----:B------:R-:W-:Y:S01]  /*3470*/  SHF.L.U32 R5, R2, R5, RZ ;  /* 0x0000000502057219 */ /* 0x000fe200000006ff */
[----:B------:R2:W-:Y:S04]  /*3480*/  STS [UR37+0x180], R4 ;  /* 0x00018004ff007988 */ /* 0x0005e80008000825 */
[----:B------:R2:W-:Y:S04]  /*3490*/  ATOMS.OR RZ, [UR6+0x14], R3 ;  /* 0x00001403ffff798c */ /* 0x0005e8000b000006 */
[----:B------:R2:W-:Y:S01]  /*34a0*/  ATOMS.OR RZ, [UR6+0x18], R5 ;  /* 0x00001805ffff798c */ /* 0x0005e2000b000006 */
[----:B------:R-:W-:Y:S03]  /*34b0*/  SYNCS.ARRIVE.TRANS64.RED.A1T0 RZ, [UR7], RZ ;  /* 0x000000ffffff79a7 */ /* 0x000fe60008100407 */
[----:B------:R2:W-:Y:S01]  /*34c0*/  ATOMS.XOR RZ, [UR6+0x10], R2 ;  /* 0x00001002ffff798c */ /* 0x0005e2000b800006 */
[----:B------:R-:W-:Y:S05]  /*34d0*/  BRA `(.L_x_67) ;  /* 0x0000000000107947 */ /* 0x000fea0003800000 */
.L_x_60:
[----:B------:R-:W-:-:S05]  /*34e0*/  MOV R2, 0xffffffff ;  /* 0xffffffff00027802 */ /* 0x000fca0000000f00 */
[----:B------:R1:W-:Y:S02]  /*34f0*/  STS [UR37+0x180], R2 ;  /* 0x00018002ff007988 */ /* 0x0003e40008000825 */
[----:B-1----:R-:W-:Y:S02]  /*3500*/  MOV R2, 0x3520 ;  /* 0x0000352000027802 */ /* 0x002fe40000000f00 */
[----:B-----5:R-:W-:Y:S05]  /*3510*/  CALL.REL.NOINC `($__internal_1_$__cuda_sm10x_tcgen05_guardrail_trap_phase_invalid_during_alloc) ;  /* 0x0000007000307944 */ /* 0x020fea0003c00000 */
.L_x_67:
[----:B------:R-:W-:Y:S05]  /*3520*/  WARPSYNC.ALL ;  /* 0x0000000000007948 */ /* 0x000fea0003800000 */
[----:B------:R-:W3:Y:S01]  /*3530*/  S2UR UR7, SR_CgaCtaId ;  /* 0x00000000000779c3 */ /* 0x000ee20000008800 */
[----:B------:R-:W-:Y:S01]  /*3540*/  UMOV UR6, 0x400 ;  /* 0x0000040000067882 */ /* 0x000fe20000000000 */
[----:B------:R-:W-:-:S06]  /*3550*/  NOP ;  /* 0x0000000000007918 */ /* 0x000fcc0000000000 */
[----:B------:R-:W-:Y:S06]  /*3560*/  BAR.ARV 0x6, 0xa0 ;  /* 0x0182800000007b1d */ /* 0x000fec0000002000 */
[----:B------:R-:W4:Y:S01]  /*3570*/  LDCU UR8, c[0x0][0x38c] ;  /* 0x00007180ff0877ac */ /* 0x000f220008000800 */
[----:B------:R-:W-:Y:S01]  /*3580*/  LOP3.LUT R0, R0, 0xffff, RZ, 0xc0, !PT ;  /* 0x0000ffff00007812 */ /* 0x000fe200078ec0ff */
[----:B-1----:R-:W-:Y:S01]  /*3590*/  IMAD.MOV.U32 R9, RZ, RZ, 0x1 ;  /* 0x00000001ff097424 */ /* 0x002fe200078e00ff */
[----:B------:R-:W-:Y:S01]  /*35a0*/  LOP3.LUT R8, R8, 0xffff, RZ, 0xc0, !PT ;  /* 0x0000ffff08087812 */ /* 0x000fe200078ec0ff */
[----:B------:R-:W-:Y:S01]  /*35b0*/  UMOV UR19, URZ ;  /* 0x000000ff00137c82 */ /* 0x000fe20008000000 */
[----:B------:R-:W-:Y:S01]  /*35c0*/  R2UR UR11, R0 ;  /* 0x00000000000b72ca */ /* 0x000fe200000e0000 */
[----:B------:R-:W-:Y:S01]  /*35d0*/  UMOV UR18, URZ ;  /* 0x000000ff00127c82 */ /* 0x000fe20008000000 */
[----:B------:R-:W-:Y:S01]  /*35e0*/  R2UR UR12, R8 ;  /* 0x00000000080c72ca */ /* 0x000fe200000e0000 */
[----:B------:R-:W-:Y:S01]  /*35f0*/  IMAD.MOV.U32 R8, RZ, RZ, RZ ;  /* 0x000000ffff087224 */ /* 0x000fe200078e00ff */
[----:B------:R-:W-:Y:S01]  /*3600*/  UMOV UR17, URZ ;  /* 0x000000ff00117c82 */ /* 0x000fe20008000000 */
[----:B---3--:R-:W-:-:S02]  /*3610*/  ULEA UR7, UR7, UR6, 0x18 ;  /* 0x0000000607077291 */ /* 0x008fc4000f8ec0ff */
[----:B------:R-:W-:Y:S02]  /*3620*/  UISETP.NE.AND UP2, UPT, UR5, URZ, UPT ;  /* 0x000000ff0500728c */ /* 0x000fe4000bf45270 */
[----:B------:R-:W-:Y:S02]  /*3630*/  UIADD3 UR13, UPT, UPT, UR7, 0x8400, URZ ;  /* 0x00008400070d7890 */ /* 0x000fe4000fffe0ff */
[----:B------:R-:W-:Y:S02]  /*3640*/  UIADD3 UR14, UPT, UPT, UR7, 0x28400, URZ ;  /* 0x00028400070e7890 */ /* 0x000fe4000fffe0ff */
[----:B----4-:R-:W-:Y:S01]  /*3650*/  UIADD3 UR8, UPT, UPT, UR8, 0x3f, URZ ;  /* 0x0000003f08087890 */ /* 0x010fe2000fffe0ff */
[----:B--2---:R-:W1:Y:S01]  /*3660*/  LDS R2, [UR7+0x180] ;  /* 0x00018007ff027984 */ /* 0x004e620008000800 */
[----:B------:R-:W-:Y:S02]  /*3670*/  USHF.R.U32.HI UR13, URZ, 0x4, UR13 ;  /* 0x00000004ff0d7899 */ /* 0x000fe4000801160d */
[----:B------:R-:W-:-:S02]  /*3680*/  USHF.R.S32.HI UR6, URZ, 0x1f, UR8 ;  /* 0x0000001fff067899 */ /* 0x000fc40008011408 */
[----:B------:R-:W-:Y:S02]  /*3690*/  USHF.R.U32.HI UR14, URZ, 0x4, UR14 ;  /* 0x00000004ff0e7899 */ /* 0x000fe4000801160e */
[----:B------:R-:W-:Y:S02]  /*36a0*/  ULEA.HI UR6, UR6, UR8, URZ, 0x6 ;  /* 0x0000000806067291 */ /* 0x000fe4000f8f30ff */
[----:B------:R-:W-:Y:S02]  /*36b0*/  ULOP3.LUT UR13, UR13, 0x3fff, URZ, 0xc0, !UPT ;  /* 0x00003fff0d0d7892 */ /* 0x000fe4000f8ec0ff */
[----:B------:R-:W-:Y:S02]  /*36c0*/  USHF.R.S32.HI UR6, URZ, 0x6, UR6 ;  /* 0x00000006ff067899 */ /* 0x000fe40008011406 */
[----:B------:R-:W-:Y:S02]  /*36d0*/  ULOP3.LUT UR14, UR14, 0x3fff, URZ, 0xc0, !UPT ;  /* 0x00003fff0e0e7892 */ /* 0x000fe4000f8ec0ff */
[----:B------:R-:W-:Y:S01]  /*36e0*/  UISETP.LT.AND UP0, UPT, UR6, 0x1, UPT ;  /* 0x000000010600788c */ /* 0x000fe2000bf01270 */
[----:B------:R-:W-:Y:S01]  /*36f0*/  UMOV UR28, 0x0 ;  /* 0x00000000001c7882 */ /* 0x000fe20000000000 */
[----:B------:R-:W-:Y:S01]  /*3700*/  UMOV UR29, 0x10200010 ;  /* 0x10200010001d7882 */ /* 0x000fe20000000000 */
[----:B------:R-:W-:-:S02]  /*3710*/  ULOP3.LUT UR13, UR13, 0x10000, URZ, 0xfc, !UPT ;  /* 0x000100000d0d7892 */ /* 0x000fc4000f8efcff */
[----:B------:R-:W-:Y:S02]  /*3720*/  ULOP3.LUT UR14, UR14, 0x10000, URZ, 0xfc, !UPT ;  /* 0x000100000e0e7892 */ /* 0x000fe4000f8efcff */
[----:B------:R-:W-:Y:S01]  /*3730*/  USEL UR20, UR6, 0x1, !UP0 ;  /* 0x0000000106147887 */ /* 0x000fe2000c000000 */
[----:B------:R-:W-:Y:S01]  /*3740*/  UMOV UR26, 0x0 ;  /* 0x00000000001a7882 */ /* 0x000fe20000000000 */
[----:B------:R-:W-:Y:S01]  /*3750*/  UMOV UR27, 0x10200010 ;  /* 0x10200010001b7882 */ /* 0x000fe20000000000 */
[----:B------:R-:W-:Y:S01]  /*3760*/  UMOV UR24, 0x0 ;  /* 0x0000000000187882 */ /* 0x000fe20000000000 */
[----:B------:R-:W-:Y:S01]  /*3770*/  UMOV UR25, 0x10200010 ;  /* 0x1020001000197882 */ /* 0x000fe20000000000 */
[----:B------:R-:W-:Y:S01]  /*3780*/  UMOV UR22, 0x0 ;  /* 0x0000000000167882 */ /* 0x000fe20000000000 */
[----:B------:R-:W-:Y:S01]  /*3790*/  UMOV UR23, 0x10200010 ;  /* 0x1020001000177882 */ /* 0x000fe20000000000 */
[----:B-1----:R-:W-:Y:S02]  /*37a0*/  R2UR UR21, R2 ;  /* 0x00000000021572ca */ /* 0x002fe400000e0000 */
[----:B------:R-:W-:-:S13]  /*37b0*/  CS2R R2, SRZ ;  /* 0x0000000000027805 */ /* 0x000fda000001ff00 */
.L_x_78:
[C---:B------:R-:W-:Y:S02]  /*37c0*/  LEA R0, R8.reuse, UR7, 0x3 ;  /* 0x0000000708007c11 */ /* 0x040fe4000f8e18ff */
[----:B------:R-:W-:Y:S02]  /*37d0*/  SHF.L.U32 R4, R3, 0x1f, RZ ;  /* 0x0000001f03047819 */ /* 0x000fe400000006ff */
[----:B------:R-:W-:Y:S02]  /*37e0*/  LEA R5, R8, UR7, 0x4 ;  /* 0x0000000708057c11 */ /* 0x000fe4000f8e20ff */
[----:B------:R-:W1:Y:S02]  /*37f0*/  SYNCS.PHASECHK.TRANS64.TRYWAIT P0, [R0+URZ+0xd0], R4 ;  /* 0x0000d004000075a7 */ /* 0x000e6400080011ff */
[----:B-1-34-:R-:W-:Y:S05]  /*3800*/  @!P0 BRA `(.L_x_71) ;  /* 0x0000006400748947 */ /* 0x01afea0003800000 */
.L_x_180:
[----:B-1----:R-:W1:Y:S01]  /*3810*/  LDS.128 R4, [R5+0x160] ;  /* 0x0001600005047984 */ /* 0x002e620000000c00 */
[----:B------:R-:W-:Y:S02]  /*3820*/  VIADD R0, R0, 0xe0 ;  /* 0x000000e000007836 */ /* 0x000fe40000000000 */
[----:B------:R-:W-:Y:S01]  /*3830*/  VIADD R8, R8, 0x1 ;  /* 0x0000000108087836 */ /* 0x000fe20000000000 */
[----:B------:R-:W-:Y:S01]  /*3840*/  @!PT LDS RZ, [RZ] ;  /* 0x00000000fffff984 */ /* 0x000fe20000000800 */
[----:B------:R-:W-:Y:S01]  /*3850*/  @!PT LDS RZ, [RZ] ;  /* 0x00000000fffff984 */ /* 0x000fe20000000800 */
[----:B------:R-:W-:Y:S01]  /*3860*/  @!PT LDS RZ, [RZ] ;  /* 0x00000000fffff984 */ /* 0x000fe20000000800 */
[----:B------:R-:W-:Y:S01]  /*3870*/  @!PT LDS RZ, [RZ] ;  /* 0x00000000fffff984 */ /* 0x000fe20000000800 */
[----:B------:R2:W-:Y:S06]  /*3880*/  MEMBAR.ALL.CTA ;  /* 0x0000000000007992 */ /* 0x0005ec0000008000 */
[----:B--2---:R-:W2:Y:S01]  /*3890*/  FENCE.VIEW.ASYNC.S ;  /* 0x00000000000073c6 */ /* 0x004ea20000000000 */
[----:B------:R-:W-:-:S04]  /*38a0*/  PRMT R0, RZ, 0x654, R0 ;  /* 0x00000654ff007816 */ /* 0x000fc80000000000 */
[----:B--2---:R2:W-:Y:S01]  /*38b0*/  SYNCS.ARRIVE.TRANS64.RED.A1T0 RZ, [R0+URZ], RZ ;  /* 0x000000ff00ff79a7 */ /* 0x0045e200081004ff */
[----:B-1----:R-:W-:Y:S01]  /*38c0*/  LOP3.LUT P1, RZ, R6, 0x1, RZ, 0xc0, !PT ;  /* 0x0000000106ff7812 */ /* 0x002fe2000782c0ff */
[----:B--2---:R-:W-:-:S12]  /*38d0*/  BRA.U UP2, `(.L_x_72) ;  /* 0x0000000502087547 */ /* 0x004fd8000b800000 */
[----:B------:R-:W1:Y:S01]  /*38e0*/  LDCU UR8, c[0x0][0x38c] ;  /* 0x00007180ff0877ac */ /* 0x000e620008000800 */
[----:B------:R-:W-:Y:S02]  /*38f0*/  PLOP3.LUT P2, PT, PT, PT, PT, 0x80, 0x8 ;  /* 0x000000000008781c */ /* 0x000fe40003f4f070 */
[----:B------:R-:W-:Y:S01]  /*3900*/  SHF.L.U32 R4, R9, 0x1f, RZ ;  /* 0x0000001f09047819 */ /* 0x000fe200000006ff */
[----:B------:R-:W-:Y:S02]  /*3910*/  ULEA UR9, UR19, UR7, 0x3 ;  /* 0x0000000713097291 */ /* 0x000fe4000f8e18ff */
[----:B------:R-:W-:Y:S02]  /*3920*/  ULEA UR10, UR19, UR21, 0x7 ;  /* 0x00000015130a7291 */ /* 0x000fe4000f8e38ff */
[----:B-1----:R-:W-:-:S06]  /*3930*/  UISETP.GE.AND UP0, UPT, UR8, 0x1, UPT ;  /* 0x000000010800788c */ /* 0x002fcc000bf06270 */
[----:B------:R-:W-:-:S05]  /*3940*/  PLOP3.LUT P0, PT, PT, PT, UP0, 0x80, 0x8 ;  /* 0x000000000008781c */ /* 0x000fca0003f0f008 */
[----:B------:R-:W-:-:S08]  /*3950*/  @UP0 ULEA UR8, UR18, UR7, 0x3 ;  /* 0x0000000712080291 */ /* 0x000fd0000f8e18ff */
[----:B------:R-:W-:-:S04]  /*3960*/  @P0 SHF.L.U32 R0, R2, 0x1f, RZ ;  /* 0x0000001f02000819 */ /* 0x000fc800000006ff */
[----:B------:R1:W2:Y:S01]  /*3970*/  @P0 SYNCS.PHASECHK.TRANS64.TRYWAIT P2, [UR8], R0 ;  /* 0x00000000ff0005a7 */ /* 0x0002a20008041108 */
[----:B------:R-:W3:Y:S02]  /*3980*/  SYNCS.PHASECHK.TRANS64.TRYWAIT P0, [UR9+0x110], R4 ;  /* 0x00011004ff0075a7 */ /* 0x000ee40008001109 */
[----:B-123--:R-:W-:Y:S05]  /*3990*/  @!P0 BRA `(.L_x_73) ;  /* 0x0000006400248947 */ /* 0x00efea0003800000 */
.L_x_182:
[----:B------:R-:W-:Y:S01]  /*39a0*/  UMOV UR16, UR17 ;  /* 0x0000001100107c82 */ /* 0x000fe20008000000 */
[----:B------:R-:W-:Y:S05]  /*39b0*/  BRA.U !UP0, `(.L_x_74) ;  /* 0x0000000108c07547 */ /* 0x000fea000b800000 */
[----:B------:R-:W-:Y:S02]  /*39c0*/  UIADD3 UR16, UPT, UPT, UR20, UR17, URZ ;  /* 0x0000001114107290 */ /* 0x000fe4000fffe0ff */
[----:B------:R-:W-:Y:S01]  /*39d0*/  UPLOP3.LUT UP3, UPT, UPT, UPT, UPT, 0x40, 0x4 ;  /* 0x000000000004789c */ /* 0x000fe20003f6e870 */
[----:B------:R-:W-:Y:S01]  /*39e0*/  UMOV UR15, UR6 ;  /* 0x00000006000f7c82 */ /* 0x000fe20008000000 */
[----:B------:R-:W-:-:S09]  /*39f0*/  UMOV UR46, UR18 ;  /* 0x00000012002e7c82 */ /* 0x000fd20008000000 */
.L_x_77:
[----:B--2---:R-:W-:Y:S01]  /*3a00*/  ULEA UR8, UR46, UR7, 0x3 ;  /* 0x000000072e087291 */ /* 0x004fe2000f8e18ff */
[----:B---3--:R-:W-:Y:S11]  /*3a10*/  @P2 BRA `(.L_x_75) ;  /* 0x00000000000c2947 */ /* 0x008ff60003800000 */
[----:B-1----:R-:W-:Y:S04]  /*3a20*/  SHF.L.U32 R4, R2, 0x1f, RZ ;  /* 0x0000001f02047819 */ /* 0x002fe800000006ff */
[----:B------:R-:W1:Y:S02]  /*3a30*/  SYNCS.PHASECHK.TRANS64.TRYWAIT P0, [UR8], R4 ;  /* 0x00000004ff0075a7 */ /* 0x000e640008001108 */
[----:B-1----:R-:W-:Y:S05]  /*3a40*/  @!P0 BRA `(.L_x_76) ;  /* 0x0000006400108947 */ /* 0x002fea0003800000 */
.L_x_75:
[----:B------:R-:W-:Y:S01]  /*3a50*/  UISETP.NE.AND UP0, UPT, UR15, 0x1, UPT ;  /* 0x000000010f00788c */ /* 0x000fe2000bf05270 */
[----:B------:R-:W-:Y:S01]  /*3a60*/  PLOP3.LUT P2, PT, PT, PT, PT, 0x80, 0x8 ;  /* 0x000000000008781c */ /* 0x000fe20003f4f070 */
[----:B------:R-:W-:Y:S02]  /*3a70*/  UIADD3 UR18, UPT, UPT, UR46, 0x1, URZ ;  /* 0x000000012e127890 */ /* 0x000fe4000fffe0ff */
[----:B------:R-:W-:Y:S02]  /*3a80*/  ULEA UR32, UR46, UR14, 0x9 ;  /* 0x0000000e2e207291 */ /* 0x000fe4000f8e48ff */
[----:B------:R-:W-:Y:S01]  /*3a90*/  UISETP.NE.AND UP1, UPT, UR18, 0x8, UPT ;  /* 0x000000081200788c */ /* 0x000fe2000bf25270 */
[----:B------:R-:W-:Y:S01]  /*3aa0*/  PLOP3.LUT P0, PT, PT, PT, UP0, 0x80, 0x8 ;  /* 0x000000000008781c */ /* 0x000fe20003f0f008 */
[----:B------:R-:W-:Y:S02]  /*3ab0*/  UIADD3 UR44, UPT, UPT, UR32, 0x2, URZ ;  /* 0x00000002202c7890 */ /* 0x000fe4000fffe0ff */
[----:B------:R-:W-:Y:S02]  /*3ac0*/  USEL UR31, URZ, 0x1, UP1 ;  /* 0x00000001ff1f7887 */ /* 0x000fe40008800000 */
[----:B------:R-:W-:Y:S02]  /*3ad0*/  USEL UR18, UR18, URZ, UP1 ;  /* 0x000000ff12127287 */ /* 0x000fe40008800000 */
[----:B------:R-:W-:Y:S02]  /*3ae0*/  UIADD3 UR40, UPT, UPT, UR32, 0x4, URZ ;  /* 0x0000000420287890 */ /* 0x000fe4000fffe0ff */
[----:B------:R-:W-:Y:S01]  /*3af0*/  @UP0 ULEA UR30, UR18, UR7, 0x3 ;  /* 0x00000007121e0291 */ /* 0x000fe2000f8e18ff */
[----:B------:R-:W-:Y:S01]  /*3b00*/  LOP3.LUT R2, R2, UR31, RZ, 0x3c, !PT ;  /* 0x0000001f02027c12 */ /* 0x000fe2000f8e3cff */
[----:B------:R-:W-:Y:S02]  /*3b10*/  UIADD3 UR36, UPT, UPT, UR32, 0x6, URZ ;  /* 0x0000000620247890 */ /* 0x000fe4000fffe0ff */
[----:B------:R-:W-:Y:S01]  /*3b20*/  UIADD3 UR8, UPT, UPT, UR8, 0x40, URZ ;  /* 0x0000004008087890 */ /* 0x000fe2000fffe0ff */
[----:B-1----:R-:W-:Y:S01]  /*3b30*/  @P0 SHF.L.U32 R0, R2, 0x1f, RZ ;  /* 0x0000001f02000819 */ /* 0x002fe200000006ff */
[----:B------:R-:W-:Y:S02]  /*3b40*/  UIADD3 UR17, UPT, UPT, UR17, 0x1, URZ ;  /* 0x0000000111117890 */ /* 0x000fe4000fffe0ff */
[----:B------:R-:W-:Y:S01]  /*3b50*/  UIADD3 UR15, UPT, UPT, UR15, -0x1, URZ ;  /* 0xffffffff0f0f7890 */ /* 0x000fe2000fffe0ff */
[----:B------:R2:W3:Y:S01]  /*3b60*/  @P0 SYNCS.PHASECHK.TRANS64.TRYWAIT P2, [UR30], R0 ;  /* 0x00000000ff0005a7 */ /* 0x0004e2000804111e */
[----:B------:R-:W-:Y:S02]  /*3b70*/  ULEA UR30, UR46, UR13, 0xa ;  /* 0x0000000d2e1e7291 */ /* 0x000fe4000f8e50ff */
[----:B------:R-:W-:Y:S02]  /*3b80*/  UISETP.NE.AND UP0, UPT, UR17, UR16, UPT ;  /* 0x000000101100728c */ /* 0x000fe4000bf05270 */
[----:B------:R-:W-:Y:S02]  /*3b90*/  UIADD3 UR42, UPT, UPT, UR30, 0x2, URZ ;  /* 0x000000021e2a7890 */ /* 0x000fe4000fffe0ff */
[----:B------:R-:W-:Y:S02]  /*3ba0*/  UIADD3 UR38, UPT, UPT, UR30, 0x4, URZ ;  /* 0x000000041e267890 */ /* 0x000fe4000fffe0ff */
[----:B------:R-:W-:Y:S01]  /*3bb0*/  UIADD3 UR34, UPT, UPT, UR30, 0x6, URZ ;  /* 0x000000061e227890 */ /* 0x000fe2000fffe0ff */
[----:B------:R-:W-:Y:S01]  /*3bc0*/  UMOV UR33, 0x40004040 ;  /* 0x4000404000217882 */ /* 0x000fe20000000000 */
[----:B------:R-:W-:Y:S01]  /*3bd0*/  UMOV UR31, 0x40004040 ;  /* 0x40004040001f7882 */ /* 0x000fe20000000000 */
[----:B------:R-:W-:Y:S01]  /*3be0*/  UMOV UR45, 0x40004040 ;  /* 0x40004040002d7882 */ /* 0x000fe20000000000 */
[----:B------:R2:W-:Y:S01]  /*3bf0*/  UTCHMMA.2CTA gdesc[UR30], gdesc[UR32], tmem[UR10], tmem[UR28], idesc[UR29], UP3 ;  /* 0x00ff1c201e0075ea */ /* 0x0005e20009a0000a */
[----:B------:R-:W-:Y:S01]  /*3c00*/  UPLOP3.LUT UP3, UPT, UPT, UPT, UPT, 0x80, 0x8 ;  /* 0x000000000008789c */ /* 0x000fe20003f6f070 */
[----:B------:R-:W-:Y:S01]  /*3c10*/  UMOV UR43, 0x40004040 ;  /* 0x40004040002b7882 */ /* 0x000fe20000000000 */
[----:B------:R-:W-:Y:S01]  /*3c20*/  UMOV UR41, 0x40004040 ;  /* 0x4000404000297882 */ /* 0x000fe20000000000 */
[----:B------:R2:W-:Y:S01]  /*3c30*/  UTCHMMA.2CTA gdesc[UR42], gdesc[UR44], tmem[UR10], tmem[UR26], idesc[UR27], UPT ;  /* 0x00ff1a2c2a0075ea */ /* 0x0005e2000ba0000a */
[----:B------:R-:W-:Y:S01]  /*3c40*/  UMOV UR39, 0x40004040 ;  /* 0x4000404000277882 */ /* 0x000fe20000000000 */
[----:B------:R-:W-:Y:S01]  /*3c50*/  UMOV UR37, 0x40004040 ;  /* 0x4000404000257882 */ /* 0x000fe20000000000 */
[----:B------:R-:W-:Y:S01]  /*3c60*/  UMOV UR35, 0x40004040 ;  /* 0x4000404000237882 */ /* 0x000fe20000000000 */
[----:B------:R2:W-:Y:S01]  /*3c70*/  UTCHMMA.2CTA gdesc[UR38], gdesc[UR40], tmem[UR10], tmem[UR24], idesc[UR25], UPT ;  /* 0x00ff1828260075ea */ /* 0x0005e2000ba0000a */
[----:B------:R2:W-:Y:S01]  /*3c80*/  UTCHMMA.2CTA gdesc[UR34], gdesc[UR36], tmem[UR10], tmem[UR22], idesc[UR23], UPT ;  /* 0x00ff1624220075ea */ /* 0x0005e2000ba0000a */
[----:B------:R2:W-:Y:S01]  /*3c90*/  UTCBAR.2CTA.MULTICAST [UR8], URZ, UR12 ;  /* 0x000000ff080073e9 */ /* 0x0005e2000820080c */
[----:B------:R-:W-:Y:S01]  /*3ca0*/  UMOV UR46, UR18 ;  /* 0x00000012002e7c82 */ /* 0x000fe20008000000 */
[----:B------:R-:W-:Y:S05]  /*3cb0*/  BRA.U UP0, `(.L_x_77) ;  /* 0xfffffffd00507547 */ /* 0x000fea000b83ffff */
.L_x_74:
[----:B------:R-:W-:Y:S01]  /*3cc0*/  UIADD3 UR9, UPT, UPT, UR9, 0xf0, URZ ;  /* 0x000000f009097890 */ /* 0x000fe2000fffe0ff */
[----:B------:R-:W-:-:S08]  /*3cd0*/  UMOV UR17, UR16 ;  /* 0x0000001000117c82 */ /* 0x000fd00008000000 */
[----:B------:R4:W-:Y:S01]  /*3ce0*/  UTCBAR.2CTA.MULTICAST [UR9], URZ, UR11 ;  /* 0x000000ff090073e9 */ /* 0x0009e2000820080b */
[----:B------:R-:W-:Y:S02]  /*3cf0*/  NOP ;  /* 0x0000000000007918 */ /* 0x000fe40000000000 */
.L_x_72:
[----:B------:R-:W-:Y:S01]  /*3d00*/  UIADD3 UR19, UPT, UPT, UR19, 0x1, URZ ;  /* 0x0000000113137890 */ /* 0x000fe2000fffe0ff */
[----:B------:R-:W-:-:S03]  /*3d10*/  ISETP.NE.AND P0, PT, R8, 0x2, PT ;  /* 0x000000020800780c */ /* 0x000fc60003f05270 */
[----:B------:R-:W-:Y:S01]  /*3d20*/  UISETP.NE.AND UP0, UPT, UR19, 0x4, UPT ;  /* 0x000000041300788c */ /* 0x000fe2000bf05270 */
[----:B-12---:R-:W-:Y:S02]  /*3d30*/  SEL R0, RZ, 0x1, P0 ;  /* 0x00000001ff007807 */ /* 0x006fe40000000000 */
[----:B------:R-:W-:Y:S01]  /*3d40*/  SEL R8, R8, RZ, P0 ;  /* 0x000000ff08087207 */ /* 0x000fe20000000000 */
[----:B------:R-:W-:Y:S01]  /*3d50*/  USEL UR8, URZ, 0x1, UP0 ;  /* 0x00000001ff087887 */ /* 0x000fe20008000000 */
[----:B------:R-:W-:Y:S01]  /*3d60*/  LOP3.LUT R3, R3, R0, RZ, 0x3c, !PT ;  /* 0x0000000003037212 */ /* 0x000fe200078e3cff */
[----:B------:R-:W-:-:S04]  /*3d70*/  USEL UR19, UR19, URZ, UP0 ;  /* 0x000000ff13137287 */ /* 0x000fc80008000000 */
[----:B------:R-:W-:Y:S01]  /*3d80*/  LOP3.LUT R9, R9, UR8, RZ, 0x3c, !PT ;  /* 0x0000000809097c12 */ /* 0x000fe2000f8e3cff */
[----:B------:R-:W-:Y:S07]  /*3d90*/  @P1 BRA `(.L_x_78) ;  /* 0xfffffff800881947 */ /* 0x000fee000383ffff */
[----:B------:R-:W1:Y:S01]  /*3da0*/  S2UR UR6, SR_CgaCtaId ;  /* 0x00000000000679c3 */ /* 0x000e620000008800 */
[----:B------:R-:W-:Y:S01]  /*3db0*/  ELECT P0, URZ, PT ;  /* 0x0000000000ff782f */ /* 0x000fe20003800000 */
[----:B------:R-:W-:Y:S01]  /*3dc0*/  HFMA2 R0, -RZ, RZ, 0, 5.9604644775390625e-08 ;  /* 0x00000001ff007431 */ /* 0x000fe200000001ff */
[----:B------:R-:W-:-:S05]  /*3dd0*/  UMOV UR8, 0x40 ;  /* 0x0000004000087882 */ /* 0x000fca0000000000 */
[----:B------:R-:W-:Y:S01]  /*3de0*/  UVIRTCOUNT.DEALLOC.SMPOOL 0x80 ;  /* 0x000000800000784c */ /* 0x000fe20000000000 */
[----:B------:R-:W-:Y:S02]  /*3df0*/  UISETP.NE.AND UP0, UPT, UR5, URZ, UPT ;  /* 0x000000ff0500728c */ /* 0x000fe4000bf05270 */
[----:B-1----:R-:W-:-:S09]  /*3e00*/  ULEA UR6, UR6, UR8, 0x18 ;  /* 0x0000000806067291 */ /* 0x002fd2000f8ec0ff */
[----:B------:R1:W-:Y:S01]  /*3e10*/  @P0 STS.U8 [UR6+0x1c], R0 ;  /* 0x00001c00ff000988 */ /* 0x0003e20008000006 */
[----:B------:R-:W-:Y:S05]  /*3e20*/  BRA.U UP0, `(.L_x_79) ;  /* 0x0000000100a07547 */ /* 0x000fea000b800000 */
[----:B------:R-:W-:Y:S01]  /*3e30*/  UIADD3 UR5, UPT, UPT, UR7, 0x110, URZ ;  /* 0x0000011007057890 */ /* 0x000fe2000fffe0ff */
[----:B------:R-:W-:-:S03]  /*3e40*/  SHF.L.U32 R2, R9, 0x1f, RZ ;  /* 0x0000001f09027819 */ /* 0x000fc600000006ff */
[----:B------:R-:W-:-:S09]  /*3e50*/  ULEA UR8, UR19, UR5, 0x3 ;  /* 0x0000000513087291 */ /* 0x000fd2000f8e18ff */
[----:B------:R-:W2:Y:S02]  /*3e60*/  SYNCS.PHASECHK.TRANS64.TRYWAIT P0, [UR8], R2 ;  /* 0x00000002ff0075a7 */ /* 0x000ea40008001108 */
[----:B--2---:R-:W-:Y:S05]  /*3e70*/  @!P0 BRA `(.L_x_80) ;  /* 0x00000060001c8947 */ /* 0x004fea0003800000 */
.L_x_185:
[----:B----4-:R-:W-:-:S04]  /*3e80*/  UIADD3 UR9, UPT, UPT, UR19, 0x1, URZ ;  /* 0x0000000113097890 */ /* 0x010fc8000fffe0ff */
        /* <DEDUP_REMOVED lines=8> */
.L_x_187:
        /* <DEDUP_REMOVED lines=9> */
.L_x_189:
[----:B------:R-:W-:-:S04]  /*3fa0*/  UIADD3 UR9, UPT, UPT, UR9, 0x1, URZ ;  /* 0x0000000109097890 */ /* 0x000fc8000fffe0ff */
[----:B------:R-:W-:-:S04]  /*3fb0*/  UISETP.NE.AND UP1, UPT, UR9, 0x4, UPT ;  /* 0x000000040900788c */ /* 0x000fc8000bf25270 */
[----:B------:R-:W-:Y:S02]  /*3fc0*/  USEL UR8, URZ, 0x1, UP1 ;  /* 0x00000001ff087887 */ /* 0x000fe40008800000 */
[----:B------:R-:W-:-:S04]  /*3fd0*/  USEL UR9, UR9, URZ, UP1 ;  /* 0x000000ff09097287 */ /* 0x000fc80008800000 */
[----:B------:R-:W-:Y:S01]  /*3fe0*/  ULEA UR9, UR9, UR5, 0x3 ;  /* 0x0000000509097291 */ /* 0x000fe2000f8e18ff */
[----:B------:R-:W-:-:S04]  /*3ff0*/  LOP3.LUT R2, R2, UR8, RZ, 0x3c, !PT ;  /* 0x0000000802027c12 */ /* 0x000fc8000f8e3cff */
[----:B------:R-:W-:Y:S01]  /*4000*/  SHF.L.U32 R2, R2, 0x1f, RZ ;  /* 0x0000001f02027819 */ /* 0x000fe200000006ff */
[----:B-1----:R-:W-:-:S04]  /*4010*/  IMAD.U32 R0, RZ, RZ, UR9 ;  /* 0x00000009ff007e24 */ /* 0x002fc8000f8e00ff */
[----:B------:R1:W2:Y:S03]  /*4020*/  SYNCS.PHASECHK.TRANS64.TRYWAIT P0, [R0+URZ], R2 ;  /* 0x00000002000075a7 */ /* 0x0002a600080011ff */
[----:B--2---:R-:W-:Y:S05]  /*4030*/  @!P0 NANOSLEEP.SYNCS 0x989680 ;  /* 0x009896800000895d */ /* 0x004fea0003900000 */
[----:B------:R-:W2:Y:S02]  /*4040*/  @!P0 SYNCS.PHASECHK.TRANS64 P0, [R0+URZ], R2 ;  /* 0x00000002000085a7 */ /* 0x000ea400080010ff */
[----:B--2---:R-:W-:Y:S05]  /*4050*/  @P0 BRA `(.L_x_83) ;  /* 0x0000000000200947 */ /* 0x004fea0003800000 */
.L_x_84:
[----:B--2---:R2:W4:Y:S02]  /*4060*/  SYNCS.PHASECHK.TRANS64.TRYWAIT P0, [R0+URZ], R2 ;  /* 0x00000002000075a7 */ /* 0x00452400080011ff */
[----:B----4-:R-:W-:Y:S05]  /*4070*/  @!P0 NANOSLEEP.SYNCS 0x989680 ;  /* 0x009896800000895d */ /* 0x010fea0003900000 */
[----:B------:R-:W4:Y:S02]  /*4080*/  @!P0 SYNCS.PHASECHK.TRANS64 P0, [R0+URZ], R2 ;  /* 0x00000002000085a7 */ /* 0x000f2400080010ff */
[----:B----4-:R-:W-:Y:S05]  /*4090*/  @!P0 BRA `(.L_x_84) ;  /* 0xfffffffc00f08947 */ /* 0x010fea000383ffff */
[----:B------:R-:W-:Y:S05]  /*40a0*/  BRA `(.L_x_83) ;  /* 0x00000000000c7947 */ /* 0x000fea0003800000 */
.L_x_79:
[----:B------:R-:W-:-:S04]  /*40b0*/  UIADD3 UR5, UPT, UPT, UR7, 0x150, URZ ;  /* 0x0000015007057890 */ /* 0x000fc8000fffe0ff */
[----:B------:R-:W-:-:S09]  /*40c0*/  UPRMT UR5, UR4, 0x654, UR5 ;  /* 0x0000065404057896 */ /* 0x000fd20008000005 */
[----:B------:R-:W-:Y:S03]  /*40d0*/  SYNCS.ARRIVE.TRANS64.RED.A1T0 RZ, [UR5], RZ ;  /* 0x000000ffffff79a7 */ /* 0x000fe60008100405 */
.L_x_83:
[----:B-12---:R-:W-:Y:S01]  /*40e0*/  SHF.L.U32 R2, RZ, 0x1f, RZ ;  /* 0x0000001fff027819 */ /* 0x006fe200000006ff */
[----:B------:R-:W-:Y:S01]  /*40f0*/  UIADD3 UR5, UPT, UPT, UR7, 0x150, URZ ;  /* 0x0000015007057890 */ /* 0x000fe2000fffe0ff */
[----:B------:R-:W-:Y:S02]  /*4100*/  PLOP3.LUT P0, PT, PT, PT, UP0, 0x80, 0x8 ;  /* 0x000000000008781c */ /* 0x000fe40003f0f008 */
[----:B------:R-:W1:Y:S02]  /*4110*/  SYNCS.PHASECHK.TRANS64.TRYWAIT P1, [UR7+0x150], R2 ;  /* 0x00015002ff0075a7 */ /* 0x000e640008021107 */
[----:B-1----:R-:W-:Y:S09]  /*4120*/  @!P1 BRA `(.L_x_85) ;  /* 0x0000005c00b89947 */ /* 0x002ff20003800000 */
.L_x_191:
[----:B------:R-:W-:Y:S01]  /*4130*/  @!UP0 UPRMT UR5, UR4, 0x654, UR5 ;  /* 0x0000065404058896 */ /* 0x000fe20008000005 */
[----:B------:R-:W-:Y:S02]  /*4140*/  UMOV UR8, 0xffff ;  /* 0x0000ffff00087882 */ /* 0x000fe40000000000 */
[----:B------:R-:W-:-:S06]  /*4150*/  UMOV UR4, 0x1 ;  /* 0x0000000100047882 */ /* 0x000fcc0000000000 */
[----:B------:R-:W-:Y:S01]  /*4160*/  @!P0 SYNCS.ARRIVE.TRANS64.RED.A1T0 RZ, [UR5], RZ ;  /* 0x000000ffffff89a7 */ /* 0x000fe20008100405 */
[----:B------:R-:W-:Y:S01]  /*4170*/  NOP ;  /* 0x0000000000007918 */ /* 0x000fe20000000000 */
[----:B-1----:R-:W1:Y:S01]  /*4180*/  LDS R0, [UR6+0x14] ;  /* 0x00001406ff007984 */ /* 0x002e620008000800 */
[----:B------:R-:W-:-:S04]  /*4190*/  ULOP3.LUT UR5, UR21, 0xffff, URZ, 0xc0, !UPT ;  /* 0x0000ffff15057892 */ /* 0x000fc8000f8ec0ff */
[----:B------:R-:W-:-:S04]  /*41a0*/  USHF.R.U32.HI UR5, URZ, 0x5, UR5 ;  /* 0x00000005ff057899 */ /* 0x000fc80008011605 */
[----:B------:R-:W-:Y:S02]  /*41b0*/  USHF.L.U32 UR8, UR8, UR5, URZ ;  /* 0x0000000508087299 */ /* 0x000fe400080006ff */
[----:B------:R-:W-:-:S04]  /*41c0*/  USHF.L.U32 UR4, UR4, UR5, URZ ;  /* 0x0000000504047299 */ /* 0x000fc800080006ff */
[----:B-1----:R-:W-:-:S04]  /*41d0*/  LOP3.LUT R0, R0, UR8, RZ, 0xc0, !PT ;  /* 0x0000000800007c12 */ /* 0x002fc8000f8ec0ff */
[----:B------:R-:W-:-:S13]  /*41e0*/  ISETP.NE.AND P0, PT, R0, UR8, PT ;  /* 0x0000000800007c0c */ /* 0x000fda000bf05270 */
[----:B------:R-:W-:Y:S05]  /*41f0*/  @P0 BRA `(.L_x_86) ;  /* 0x0000000000580947 */ /* 0x000fea0003800000 */
[----:B------:R-:W1:Y:S02]  /*4200*/  LDS R0, [UR6+0x18] ;  /* 0x00001806ff007984 */ /* 0x000e640008000800 */
[----:B-1----:R-:W-:-:S04]  /*4210*/  LOP3.LUT R0, R0, UR4, RZ, 0xc0, !PT ;  /* 0x0000000400007c12 */ /* 0x002fc8000f8ec0ff */
[----:B------:R-:W-:-:S13]  /*4220*/  ISETP.NE.AND P0, PT, R0, UR4, PT ;  /* 0x0000000400007c0c */ /* 0x000fda000bf05270 */
[----:B------:R-:W-:Y:S05]  /*4230*/  @P0 BRA `(.L_x_87) ;  /* 0x00000000003c0947 */ /* 0x000fea0003800000 */
[----:B------:R-:W1:Y:S01]  /*4240*/  S2R R2, SR_LANEID ;  /* 0x0000000000027919 */ /* 0x000e620000000000 */
[----:B------:R-:W-:Y:S01]  /*4250*/  ULOP3.LUT UR8, URZ, UR8, URZ, 0x33, !UPT ;  /* 0x00000008ff087292 */ /* 0x000fe2000f8e33ff */
[----:B------:R-:W-:Y:S02]  /*4260*/  VOTEU.ANY UR7, UPT, PT ;  /* 0x0000000000077886 */ /* 0x000fe400038e0100 */
[----:B------:R-:W-:-:S03]  /*4270*/  UFLO.U32 UR7, UR7 ;  /* 0x00000007000772bd */ /* 0x000fc600080e0000 */
[----:B------:R-:W-:-:S04]  /*4280*/  IMAD.U32 R0, RZ, RZ, UR8 ;  /* 0x00000008ff007e24 */ /* 0x000fc8000f8e00ff */
[----:B------:R2:W3:Y:S02]  /*4290*/  REDUX UR5, R0 ;  /* 0x00000000000573c4 */ /* 0x0004e40000000000 */
[----:B------:R1:W-:Y:S02]  /*42a0*/  UTCATOMSWS.AND URZ, UR8 ;  /* 0x0000000800ff79e3 */ /* 0x0003e40008000000 */
[----:B-1----:R-:W-:Y:S02]  /*42b0*/  ISETP.EQ.U32.AND P0, PT, R2, UR7, PT ;  /* 0x0000000702007c0c */ /* 0x002fe4000bf02070 */
[----:B--2---:R-:W-:Y:S02]  /*42c0*/  LOP3.LUT R0, RZ, UR4, RZ, 0x33, !PT ;  /* 0x00000004ff007c12 */ /* 0x004fe4000f8e33ff */
[----:B---3--:R-:W-:Y:S02]  /*42d0*/  MOV R2, UR5 ;  /* 0x0000000500027c02 */ /* 0x008fe40008000f00 */
[----:B------:R-:W1:Y:S07]  /*42e0*/  REDUX UR4, R0 ;  /* 0x00000000000473c4 */ /* 0x000e6e0000000000 */
[----:B------:R2:W-:Y:S01]  /*42f0*/  @P0 ATOMS.AND RZ, [UR6+0x14], R2 ;  /* 0x00001402ffff098c */ /* 0x0005e2000a800006 */
[----:B-1----:R-:W-:-:S05]  /*4300*/  IMAD.U32 R0, RZ, RZ, UR4 ;  /* 0x00000004ff007e24 */ /* 0x002fca000f8e00ff */
[----:B------:R2:W-:Y:S01]  /*4310*/  @P0 ATOMS.AND RZ, [UR6+0x18], R0 ;  /* 0x00001800ffff098c */ /* 0x0005e2000a800006 */
[----:B------:R-:W-:Y:S05]  /*4320*/  BRA `(.L_x_88) ;  /* 0x0000000000147947 */ /* 0x000fea0003800000 */
.L_x_87:
[----:B------:R-:W-:Y:S02]  /*4330*/  MOV R2, 0x4350 ;  /* 0x0000435000027802 */ /* 0x000fe40000000f00 */
[----:B---345:R-:W-:Y:S05]  /*4340*/  CALL.REL.NOINC `($__internal_0_$__cuda_sm10x_tcgen05_guardrail_trap_col_being_dealloced_not_returned_by_alloc) ;  /* 0x0000006000987944 */ /* 0x038fea0003c00000 */
[----:B------:R-:W-:Y:S05]  /*4350*/  BRA `(.L_x_88) ;  /* 0x0000000000087947 */ /* 0x000fea0003800000 */
.L_x_86:
[----:B------:R-:W-:Y:S02]  /*4360*/  MOV R2, 0x4380 ;  /* 0x0000438000027802 */ /* 0x000fe40000000f00 */
[----:B---345:R-:W-:Y:S05]  /*4370*/  CALL.REL.NOINC `($__internal_2_$__cuda_sm10x_tcgen05_guardrail_trap_unallocated_columns_being_dealloced) ;  /* 0x0000006000a47944 */ /* 0x038fea0003c00000 */
.L_x_88:
[----:B------:R-:W-:Y:S01]  /*4380*/  NOP ;  /* 0x0000000000007918 */ /* 0x000fe20000000000 */
[----:B----4-:R-:W-:Y:S05]  /*4390*/  EXIT ;  /* 0x000000000000794d */ /* 0x010fea0003800000 */
.L_x_59:
[----:B------:R-:W-:-:S09]  /*43a0*/  UISETP.NE.OR UP5, UPT, UR10, 0x3, UP5 ;  /* 0x000000030a00788c */ /* 0x000fd2000afa5670 */
[----:B------:R-:W-:Y:S05]  /*43b0*/  BRA.U UP5, `(.L_x_89) ;  /* 0x0000001105087547 */ /* 0x000fea000b800000 */
[----:B------:R-:W1:Y:S01]  /*43c0*/  LDC R0, c[0x0][0xb30] ;  /* 0x0002cc00ff007b82 */ /* 0x000e620000000800 */
[----:B------:R-:W2:Y:S01]  /*43d0*/  LDCU.64 UR8, c[0x0][0x888] ;  /* 0x00011100ff0877ac */ /* 0x000ea20008000a00 */
[----:B------:R-:W-:Y:S02]  /*43e0*/  HFMA2 R27, -RZ, RZ, 0, 0 ;  /* 0x00000000ff1b7431 */ /* 0x000fe400000001ff */
[----:B------:R-:W-:Y:S01]  /*43f0*/  IMAD.MOV.U32 R29, RZ, RZ, 0x1 ;  /* 0x00000001ff1d7424 */ /* 0x000fe200078e00ff */
[----:B------:R-:W-:Y:S01]  /*4400*/  MOV R25, 0x2000 ;  /* 0x0000200000197802 */ /* 0x000fe20000000f00 */
[----:B------:R-:W3:Y:S01]  /*4410*/  LDCU.64 UR4, c[0x0][0x890] ;  /* 0x00011200ff0477ac */ /* 0x000ee20008000a00 */
[----:B------:R-:W-:Y:S01]  /*4420*/  IMAD.MOV.U32 R28, RZ, RZ, RZ ;  /* 0x000000ffff1c7224 */ /* 0x000fe200078e00ff */
[----:B------:R-:W4:Y:S01]  /*4430*/  LDC R24, c[0x0][0x370] ;  /* 0x0000dc00ff187b82 */ /* 0x000f220000000800 */
[----:B------:R-:W-:Y:S01]  /*4440*/  UMOV UR7, 0x400 ;  /* 0x0000040000077882 */ /* 0x000fe20000000000 */
[----:B------:R-:W-:-:S02]  /*4450*/  UPLOP3.LUT UP1, UPT, UPT, UPT, UPT, 0x40, 0x4 ;  /* 0x000000000004789c */ /* 0x000fc40003f2e870 */
[----:B------:R-:W-:-:S04]  /*4460*/  ULEA UR7, UR37, UR7, 0x18 ;  /* 0x0000000725077291 */ /* 0x000fc8000f8ec0ff */
[----:B------:R-:W4:Y:S01]  /*4470*/  LDC R3, c[0x0][0xb0c] ;  /* 0x0002c300ff037b82 */ /* 0x000f220000000800 */
[----:B------:R-:W-:Y:S02]  /*4480*/  UIADD3 UR13, UPT, UPT, UR7, 0x98, URZ ;  /* 0x00000098070d7890 */ /* 0x000fe4000fffe0ff */
[----:B--2---:R-:W-:Y:S02]  /*4490*/  UISETP.NE.U32.AND UP2, UPT, UR8, URZ, UPT ;  /* 0x000000ff0800728c */ /* 0x004fe4000bf45070 */
[----:B------:R-:W-:Y:S02]  /*44a0*/  UIADD3 UR33, UPT, UPT, UR7, 0x80, URZ ;  /* 0x0000008007217890 */ /* 0x000fe4000fffe0ff */
[----:B---3--:R-:W-:Y:S01]  /*44b0*/  UISETP.NE.U32.AND UP3, UPT, UR4, URZ, UPT ;  /* 0x000000ff0400728c */ /* 0x008fe2000bf65070 */
[----:B------:R-:W2:Y:S01]  /*44c0*/  LDC R18, c[0x0][0xb20] ;  /* 0x0002c800ff127b82 */ /* 0x000ea20000000800 */
[----:B-1----:R-:W-:Y:S01]  /*44d0*/  ISETP.NE.AND P1, PT, R0, 0x1, PT ;  /* 0x000000010000780c */ /* 0x002fe20003f25270 */
[----:B------:R-:W-:-:S02]  /*44e0*/  UISETP.NE.AND.EX UP2, UPT, UR9, URZ, UPT, UP2 ;  /* 0x000000ff0900728c */ /* 0x000fc4000bf45320 */
[----:B------:R-:W-:Y:S02]  /*44f0*/  UIADD3 UR25, UPT, UPT, UR7, 0x88, URZ ;  /* 0x0000008807197890 */ /* 0x000fe4000fffe0ff */
[----:B------:R-:W-:Y:S02]  /*4500*/  UIADD3 UR17, UPT, UPT, UR7, 0x90, URZ ;  /* 0x0000009007117890 */ /* 0x000fe4000fffe0ff */
[----:B------:R-:W1:Y:S01]  /*4510*/  LDC.64 R30, c[0x0][0x348] ;  /* 0x0000d200ff1e7b82 */ /* 0x000e620000000a00 */
[----:B------:R-:W-:Y:S02]  /*4520*/  UPRMT UR13, UR37, 0x654, UR13 ;  /* 0x00000654250d7896 */ /* 0x000fe4000800000d */
[----:B------:R-:W-:-:S05]  /*4530*/  UISETP.NE.AND.EX UP3, UPT, UR5, URZ, UPT, UP3 ;  /* 0x000000ff0500728c */ /* 0x000fca000bf65330 */
[----:B------:R-:W3:Y:S08]  /*4540*/  LDC.64 R16, c[0x0][0xb10] ;  /* 0x0002c400ff107b82 */ /* 0x000ef00000000a00 */
[----:B------:R-:W1:Y:S08]  /*4550*/  LDC.64 R6, c[0x0][0xb18] ;  /* 0x0002c600ff067b82 */ /* 0x000e700000000a00 */
[----:B------:R-:W1:Y:S08]  /*4560*/  LDC.64 R4, c[0x0][0xb28] ;  /* 0x0002ca00ff047b82 */ /* 0x000e700000000a00 */
[----:B--2-4-:R-:W1:Y:S02]  /*4570*/  LDC R19, c[0x0][0x374] ;  /* 0x0000dd00ff137b82 */ /* 0x014e640000000800 */
.L_x_100:
[C---:B------:R-:W-:Y:S02]  /*4580*/  LEA R0, R28.reuse, UR7, 0x3 ;  /* 0x000000071c007c11 */ /* 0x040fe4000f8e18ff */
[----:B------:R-:W-:Y:S02]  /*4590*/  SHF.L.U32 R2, R27, 0x1f, RZ ;  /* 0x0000001f1b027819 */ /* 0x000fe400000006ff */
[----:B------:R-:W-:Y:S02]  /*45a0*/  LEA R20, R28, UR7, 0x4 ;  /* 0x000000071c147c11 */ /* 0x000fe4000f8e20ff */
[----:B--2---:R-:W2:Y:S02]  /*45b0*/  SYNCS.PHASECHK.TRANS64.TRYWAIT P0, [R0+URZ+0xd0], R2 ;  /* 0x0000d002000075a7 */ /* 0x004ea400080011ff */
[----:B--2---:R-:W-:Y:S05]  /*45c0*/  @!P0 BRA `(.L_x_90) ;  /* 0x0000005800a88947 */ /* 0x004fea0003800000 */
.L_x_192:
[----:B------:R-:W-:Y:S01]  /*45d0*/  ISETP.GE.AND P0, PT, R40, 0x1, PT ;  /* 0x000000012800780c */ /* 0x000fe20003f06270 */
[----:B------:R-:W4:Y:S01]  /*45e0*/  LDS.128 R20, [R20+0x160] ;  /* 0x0001600014147984 */ /* 0x000f220000000c00 */
[----:B--2---:R-:W-:Y:S01]  /*45f0*/  VIADD R0, R0, 0xe0 ;  /* 0x000000e000007836 */ /* 0x004fe20000000000 */
[----:B------:R-:W-:Y:S01]  /*4600*/  @!PT LDS RZ, [RZ] ;  /* 0x00000000fffff984 */ /* 0x000fe20000000800 */
[----:B------:R-:W-:Y:S01]  /*4610*/  @!PT LDS RZ, [RZ] ;  /* 0x00000000fffff984 */ /* 0x000fe20000000800 */
[----:B------:R-:W-:Y:S01]  /*4620*/  @!PT LDS RZ, [RZ] ;  /* 0x00000000fffff984 */ /* 0x000fe20000000800 */
[----:B------:R-:W-:Y:S01]  /*4630*/  @!PT LDS RZ, [RZ] ;  /* 0x00000000fffff984 */ /* 0x000fe20000000800 */
[----:B------:R2:W-:Y:S06]  /*4640*/  MEMBAR.ALL.CTA ;  /* 0x0000000000007992 */ /* 0x0005ec0000008000 */
[----:B--2---:R-:W2:Y:S01]  /*4650*/  FENCE.VIEW.ASYNC.S ;  /* 0x00000000000073c6 */ /* 0x004ea20000000000 */
[----:B------:R-:W-:Y:S04]  /*4660*/  PRMT R0, RZ, 0x654, R0 ;  /* 0x00000654ff007816 */ /* 0x000fe80000000000 */
[----:B--2---:R2:W-:Y:S01]  /*4670*/  SYNCS.ARRIVE.TRANS64.RED.A1T0 RZ, [R0+URZ], RZ ;  /* 0x000000ff00ff79a7 */ /* 0x0045e200081004ff */
[----:B----4-:R-:W-:Y:S11]  /*4680*/  LOP3.LUT P3, RZ, R22, 0x1, RZ, 0xc0, !PT ;  /* 0x0000000116ff7812 */ /* 0x010ff6000786c0ff */
[----:B------:R-:W-:Y:S02]  /*4690*/  @!UPT UIADD3 URZ, UPT, UPT, URZ, URZ, URZ ;  /* 0x000000fffffff290 */ /* 0x000fe4000fffe0ff */
[----:B------:R-:W-:Y:S02]  /*46a0*/  @P3 MOV R11, R20 ;  /* 0x00000014000b3202 */ /* 0x000fe40000000f00 */
[----:B------:R-:W-:Y:S01]  /*46b0*/  @P3 LOP3.LUT R10, R21, 0xffff, RZ, 0xc0, !PT ;  /* 0x0000ffff150a3812 */ /* 0x000fe200078ec0ff */
[----:B--2---:R-:W-:Y:S06]  /*46c0*/  @!P0 BRA `(.L_x_91) ;  /* 0x0000000000a48947 */ /* 0x004fec0003800000 */
[-C--:B-1----:R-:W-:Y:S01]  /*46d0*/  IMAD.HI.U32 R0, R19, R7.reuse, RZ ;  /* 0x0000000713007227 */ /* 0x082fe200078e00ff */
[----:B------:R-:W-:Y:S02]  /*46e0*/  ISETP.NE.AND P0, PT, R6, 0x1, PT ;  /* 0x000000010600780c */ /* 0x000fe40003f05270 */
[----:B------:R-:W-:Y:S01]  /*46f0*/  ISETP.NE.AND P2, PT, R40, 0x1, PT ;  /* 0x000000012800780c */ /* 0x000fe20003f45270 */
[----:B---3--:R-:W-:Y:S01]  /*4700*/  IMAD.HI.U32 R9, R24, R16, RZ ;  /* 0x0000001018097227 */ /* 0x008fe200078e00ff */
[----:B------:R-:W-:Y:S02]  /*4710*/  SHF.R.U32.HI R0, RZ, R18, R0 ;  /* 0x00000012ff007219 */ /* 0x000fe40000011600 */
[----:B------:R-:W-:Y:S01]  /*4720*/  ISETP.NE.AND P4, PT, R3, 0x1, PT ;  /* 0x000000010300780c */ /* 0x000fe20003f85270 */
[----:B------:R-:W-:Y:S01]  /*4730*/  IMAD.HI.U32 R13, R10, R7, RZ ;  /* 0x000000070a0d7227 */ /* 0x000fe200078e00ff */
[----:B------:R-:W-:Y:S02]  /*4740*/  SHF.R.U32.HI R9, RZ, R17, R9 ;  /* 0x00000011ff097219 */ /* 0x000fe40000011609 */
[----:B------:R-:W-:Y:S01]  /*4750*/  SEL R0, R19, R0, !P0 ;  /* 0x0000000013007207 */ /* 0x000fe20004000000 */
[----:B------:R-:W-:Y:S01]  /*4760*/  IMAD.HI.U32 R12, R11, R16, RZ ;  /* 0x000000100b0c7227 */ /* 0x000fe200078e00ff */
[----:B------:R-:W-:Y:S03]  /*4770*/  SEL R9, R24, R9, !P4 ;  /* 0x0000000918097207 */ /* 0x000fe60006000000 */
[-C--:B------:R-:W-:Y:S01]  /*4780*/  IMAD.HI.U32 R8, R0, R4.reuse, RZ ;  /* 0x0000000400087227 */ /* 0x080fe200078e00ff */
[----:B------:R-:W-:Y:S03]  /*4790*/  SHF.R.U32.HI R12, RZ, R17, R12 ;  /* 0x00000011ff0c7219 */ /* 0x000fe6000001160c */
[----:B------:R-:W-:Y:S01]  /*47a0*/  IMAD.HI.U32 R2, R9, R4, RZ ;  /* 0x0000000409027227 */ /* 0x000fe200078e00ff */
[-C--:B------:R-:W-:Y:S02]  /*47b0*/  @P2 SHF.R.U32.HI R0, RZ, R5.reuse, R8 ;  /* 0x00000005ff002219 */ /* 0x080fe40000011608 */
[----:B------:R-:W-:Y:S02]  /*47c0*/  SHF.R.U32.HI R8, RZ, R18, R13 ;  /* 0x00000012ff087219 */ /* 0x000fe4000001160d */
[----:B------:R-:W-:Y:S01]  /*47d0*/  @P2 SHF.R.U32.HI R9, RZ, R5, R2 ;  /* 0x00000005ff092219 */ /* 0x000fe20000011602 */
[----:B------:R-:W-:Y:S01]  /*47e0*/  IMAD R0, R40, R0, RZ ;  /* 0x0000000028007224 */ /* 0x000fe200078e02ff */
[----:B------:R-:W-:Y:S02]  /*47f0*/  SEL R8, R10, R8, !P0 ;  /* 0x000000080a087207 */ /* 0x000fe40004000000 */
[----:B------:R-:W-:Y:S01]  /*4800*/  SEL R2, R11, R12, !P4 ;  /* 0x0000000c0b027207 */ /* 0x000fe20006000000 */
[----:B------:R-:W-:Y:S01]  /*4810*/  IMAD R12, R40, R9, RZ ;  /* 0x00000009280c7224 */ /* 0x000fe200078e02ff */
[C---:B------:R-:W-:Y:S01]  /*4820*/  ISETP.GE.AND P0, PT, R8.reuse, R0, PT ;  /* 0x000000000800720c */ /* 0x040fe20003f06270 */
[----:B------:R-:W-:Y:S03]  /*4830*/  IMAD.HI.U32 R0, R8, R4, RZ ;  /* 0x0000000408007227 */ /* 0x000fe600078e00ff */
[----:B------:R-:W-:Y:S02]  /*4840*/  ISETP.GE.OR P0, PT, R2, R12, P0 ;  /* 0x0000000c0200720c */ /* 0x000fe40000706670 */
[-C--:B------:R-:W-:Y:S04]  /*4850*/  SHF.R.U32.HI R0, RZ, R5.reuse, R0 ;  /* 0x00000005ff007219 */ /* 0x080fe80000011600 */
[----:B------:R-:W-:Y:S05]  /*4860*/  SEL R13, R8, R0, !P2 ;  /* 0x00000000080d7207 */ /* 0x000fea0005000000 */
[----:B------:R-:W-:Y:S02]  /*4870*/  IMAD.MOV R12, RZ, RZ, -R13 ;  /* 0x000000ffff0c7224 */ /* 0x000fe400078e0a0d */
[----:B------:R-:W-:Y:S04]  /*4880*/  @!P0 IMAD.HI.U32 R0, R2, R4, RZ ;  /* 0x0000000402008227 */ /* 0x000fe800078e00ff */
[----:B------:R-:W-:Y:S01]  /*4890*/  IMAD R12, R40, R12, R8 ;  /* 0x0000000c280c7224 */ /* 0x000fe200078e0208 */
[----:B------:R-:W-:Y:S04]  /*48a0*/  @!P0 SHF.R.U32.HI R0, RZ, R5, R0 ;  /* 0x00000005ff008219 */ /* 0x000fe80000011600 */
[----:B------:R-:W-:Y:S04]  /*48b0*/  @!P0 SEL R0, R2, R0, !P2 ;  /* 0x0000000002008207 */ /* 0x000fe80005000000 */
[----:B------:R-:W-:Y:S01]  /*48c0*/  @!P0 IADD3 R13, PT, PT, R13, -R0, RZ ;  /* 0x800000000d0d8210 */ /* 0x000fe20007ffe0ff */
[----:B------:R-:W-:Y:S01]  /*48d0*/  @!P0 IMAD R0, R9, R12, R0 ;  /* 0x0000000c09008224 */ /* 0x000fe200078e0200 */
[----:B------:R-:W-:Y:S01]  /*48e0*/  IADD3 R9, PT, PT, -R8, RZ, RZ ;  /* 0x000000ff08097210 */ /* 0x000fe20007ffe1ff */
[--C-:B------:R-:W-:Y:S02]  /*48f0*/  IMAD.MOV R12, RZ, RZ, -R2.reuse ;  /* 0x000000ffff0c7224 */ /* 0x100fe400078e0a02 */
[----:B------:R-:W-:Y:S02]  /*4900*/  @!P0 IMAD R8, R13, R40, R2 ;  /* 0x000000280d088224 */ /* 0x000fe400078e0202 */
[----:B------:R-:W-:Y:S02]  /*4910*/  @!P0 IMAD.MOV.U32 R2, RZ, RZ, R0 ;  /* 0x000000ffff028224 */ /* 0x000fe400078e0000 */
[----:B------:R-:W-:Y:S02]  /*4920*/  IMAD R11, R3, R12, R11 ;  /* 0x0000000c030b7224 */ /* 0x000fe400078e020b */
[----:B------:R-:W-:Y:S02]  /*4930*/  IMAD R10, R6, R9, R10 ;  /* 0x00000009060a7224 */ /* 0x000fe400078e020a */
[----:B------:R-:W-:Y:S02]  /*4940*/  IMAD R11, R2, R3, R11 ;  /* 0x00000003020b7224 */ /* 0x000fe400078e020b */
[----:B------:R-:W-:Y:S02]  /*4950*/  IMAD R10, R8, R6, R10 ;  /* 0x00000006080a7224 */ /* 0x000fe400078e020a */
.L_x_91:
[----:B------:R-:W-:Y:S05]  /*4960*/  BRA.U UP1, `(.L_x_92) ;  /* 0x0000000101107547 */ /* 0x000fea000b800000 */
[----:B------:R-:W-:Y:S04]  /*4970*/  MOV R2, UR6 ;  /* 0x0000000600027c02 */ /* 0x000fe80008000f00 */
[----:B------:R-:W-:Y:S04]  /*4980*/  SHF.L.U32 R2, R2, 0x1f, RZ ;  /* 0x0000001f02027819 */ /* 0x000fe800000006ff */
[----:B------:R-:W2:Y:S02]  /*4990*/  SYNCS.PHASECHK.TRANS64.TRYWAIT P0, [UR7+0xc8], R2 ;  /* 0x0000c802ff0075a7 */ /* 0x000ea40008001107 */
[----:B--2---:R-:W-:Y:S05]  /*49a0*/  @!P0 BRA `(.L_x_93) ;  /* 0x0000005400c48947 */ /* 0x004fea0003800000 */
.L_x_92:
[----:B------:R-:W-:Y:S02]  /*49b0*/  R2UR UR35, R14 ;  /* 0x000000000e2372ca */ /* 0x000fe400000e0000 */
[----:B------:R-:W-:Y:S02]  /*49c0*/  R2UR UR34, R15 ;  /* 0x000000000f2272ca */ /* 0x000fe400000e0000 */
[----:B------:R-:W-:Y:S02]  /*49d0*/  ISETP.NE.U32.AND P2, PT, RZ, UR4, PT ;  /* 0x00000004ff007c0c */ /* 0x000fe4000bf45070 */
[----:B------:R-:W-:Y:S02]  /*49e0*/  SHF.L.U32 R14, R29, 0x1f, RZ ;  /* 0x0000001f1d0e7819 */ /* 0x000fe400000006ff */
[----:B------:R-:W-:Y:S05]  /*49f0*/  ISETP.NE.AND.EX P2, PT, RZ, UR5, PT, P2 ;  /* 0x00000005ff007c0c */ /* 0x000fea000bf45320 */
[----:B------:R-:W-:Y:S02]  /*4a00*/  USHF.L.U32 UR35, UR35, 0x7, URZ ;  /* 0x0000000723237899 */ /* 0x000fe400080006ff */
[----:B------:R-:W-:Y:S01]  /*4a10*/  USHF.L.U32 UR34, UR34, 0x7, URZ ;  /* 0x0000000722227899 */ /* 0x000fe200080006ff */
[----:B------:R-:W-:Y:S11]  /*4a20*/  BRA.U !UP3, `(.L_x_94) ;  /* 0x000000010b347547 */ /* 0x000ff6000b800000 */
[----:B------:R-:W-:Y:S01]  /*4a30*/  UPLOP3.LUT UP0, UPT, UPT, UPT, UP2, 0x80, 0x8 ;  /* 0x000000000008789c */ /* 0x000fe20003f0f020 */
[----:B--2---:R-:W-:Y:S02]  /*4a40*/  HFMA2 R0, -RZ, RZ, 0, 5.9604644775390625e-08 ;  /* 0x00000001ff007431 */ /* 0x004fe400000001ff */
[----:B------:R-:W-:Y:S03]  /*4a50*/  IMAD.MOV.U32 R96, RZ, RZ, 0x1 ;  /* 0x00000001ff607424 */ /* 0x000fe600078e00ff */
[----:B------:R-:W-:Y:S05]  /*4a60*/  PLOP3.LUT P0, PT, PT, PT, UP0, 0x80, 0x8 ;  /* 0x000000000008781c */ /* 0x000fea0003f0f008 */
[----:B------:R-:W2:Y:S01]  /*4a70*/  @UP0 LDCU.64 UR10, c[0x0][0x888] ;  /* 0x00011100ff0a07ac */ /* 0x000ea20008000a00 */
[----:B------:R-:W-:Y:S07]  /*4a80*/  @UP0 UIMAD UR8, UR36, UR4, URZ ;  /* 0x00000004240802a4 */ /* 0x000fee000f8e02ff */
[----:B------:R-:W-:Y:S01]  /*4a90*/  @!P0 PRMT R96, R0, 0x7610, R96 ;  /* 0x0000761000608816 */ /* 0x000fe20000000060 */
[----:B--2---:R-:W-:Y:S03]  /*4aa0*/  @UP0 UIMAD.WIDE UR10, UR8, 0x4, UR10 ;  /* 0x00000004080a08a5 */ /* 0x004fe6000f8e020a */
[----:B------:R-:W2:Y:S03]  /*4ab0*/  @!UP0 LDCU UR8, c[0x0][0x880] ;  /* 0x00011000ff0887ac */ /* 0x000ea60008000800 */
[----:B------:R-:W-:Y:S01]  /*4ac0*/  IMAD.U32 R8, RZ, RZ, UR10 ;  /* 0x0000000aff087e24 */ /* 0x000fe2000f8e00ff */
[----:B------:R-:W-:Y:S05]  /*4ad0*/  MOV R9, UR11 ;  /* 0x0000000b00097c02 */ /* 0x000fea0008000f00 */
[----:B-----5:R4:W5:Y:S02]  /*4ae0*/  @P0 LDG.E R49, desc[UR44][R8.64] ;  /* 0x0000002c08310981 */ /* 0x020964000c1e1900 */
[----:B--2-4-:R-:W-:Y:S07]  /*4af0*/  @!P0 IMAD.U32 R49, RZ, RZ, UR8 ;  /* 0x00000008ff318e24 */ /* 0x014fee000f8e00ff */
.L_x_94:
[----:B-----5:R-:W-:Y:S01]  /*4b00*/  @!P2 FSETP.EQ.AND P0, PT, R49, RZ, PT ;  /* 0x000000ff3100a20b */ /* 0x020fe20003f02000 */
[----:B------:R-:W-:Y:S01]  /*4b10*/  @!UPT UIADD3 URZ, UPT, UPT, URZ, URZ, URZ ;  /* 0x000000fffffff290 */ /* 0x000fe2000fffe0ff */
[----:B------:R-:W-:Y:S11]  /*4b20*/  @!P2 BRA `(.L_x_95) ;  /* 0x000000000014a947 */ /* 0x000ff60003800000 */
[----:B------:R-:W-:Y:S02]  /*4b30*/  LOP3.LUT P2, RZ, R96, 0xff, RZ, 0xc0, !PT ;  /* 0x000000ff60ff7812 */ /* 0x000fe4000784c0ff */
[----:B------:R-:W-:Y:S04]  /*4b40*/  PLOP3.LUT P0, PT, PT, PT, UP0, 0x80, 0x8 ;  /* 0x000000000008781c */ /* 0x000fe80003f0f008 */
[----:B------:R-:W-:Y:S07]  /*4b50*/  PLOP3.LUT P0, PT, P0, PT, PT, 0x8, 0x80 ;  /* 0x000000000080781c */ /* 0x000fee000070e170 */
[----:B------:R-:W-:Y:S11]  /*4b60*/  @P2 FSETP.EQ.AND P0, PT, R49, RZ, PT ;  /* 0x000000ff3100220b */ /* 0x000ff60003f02000 */
[----:B------:R-:W-:Y:S02]  /*4b70*/  @!UPT UIADD3 URZ, UPT, UPT, URZ, URZ, URZ ;  /* 0x000000fffffff290 */ /* 0x000fe4000fffe0ff */
.L_x_95:
[----:B------:R-:W4:Y:S01]  /*4b80*/  SYNCS.PHASECHK.TRANS64.TRYWAIT P2, [UR7+0xa0], R14 ;  /* 0x0000a00eff0075a7 */ /* 0x000f220008041107 */
[----:B------:R-:W-:Y:S04]  /*4b90*/  ELECT P4, URZ, PT ;  /* 0x0000000000ff782f */ /* 0x000fe80003880000 */
[----:B------:R-:W-:Y:S11]  /*4ba0*/  PLOP3.LUT P4, PT, P0, P4, PT, 0xf2, 0x2f ;  /* 0x00000000002f781c */ /* 0x000ff60000789e72 */
[----:B------:R-:W-:Y:S02]  /*4bb0*/  @!UPT UIADD3 URZ, UPT, UPT, URZ, URZ, URZ ;  /* 0x000000fffffff290 */ /* 0x000fe4000fffe0ff */
[----:B-1----:R-:W-:Y:S05]  /*4bc0*/  @!P4 IADD3 R8, P0, PT, R30, 0x580, RZ ;  /* 0x000005801e08c810 */ /* 0x002fea0007f1e0ff */
[----:B--2---:R-:W-:Y:S01]  /*4bd0*/  @!P4 IMAD.X R2, RZ, RZ, R31, P0 ;  /* 0x000000ffff02c224 */ /* 0x004fe200000e061f */
[----:B----4-:R-:W-:Y:S07]  /*4be0*/  @!P2 BRA `(.L_x_96) ;  /* 0x00000054004ca947 */ /* 0x010fee0003800000 */
.L_x_195:
[----:B------:R-:W-:Y:S01]  /*4bf0*/  @!P4 R2UR UR8, R2 ;  /* 0x000000000208c2ca */ /* 0x000fe200000e0000 */
[----:B------:R-:W-:Y:S01]  /*4c00*/  VOTEU.ALL UP1, P4 ;  /* 0x0000000000ff7886 */ /* 0x000fe20002020000 */
[----:B------:R-:W-:Y:S01]  /*4c10*/  @!P4 R2UR UR9, R8 ;  /* 0x000000000809c2ca */ /* 0x000fe200000e0000 */
[----:B-1----:R-:W-:Y:S01]  /*4c20*/  @!P4 IMAD.MOV.U32 R0, RZ, RZ, 0x2000 ;  /* 0x00002000ff00c424 */ /* 0x002fe200078e00ff */
[----:B------:R-:W-:Y:S01]  /*4c30*/  UMOV UR10, 0x0 ;  /* 0x00000000000a7882 */ /* 0x000fe20000000000 */
[----:B------:R-:W-:Y:S01]  /*4c40*/  UMOV UR11, 0x10000000 ;  /* 0x10000000000b7882 */ /* 0x000fe20000000000 */
[----:B------:R-:W-:Y:S01]  /*4c50*/  @!UP1 UIADD3 UR32, UPT, UPT, UR7, 0x200, URZ ;  /* 0x0000020007209890 */ /* 0x000fe2000fffe0ff */
[----:B------:R-:W-:Y:S06]  /*4c60*/  VOTEU.ALL UP1, P4 ;  /* 0x0000000000ff7886 */ /* 0x000fec0002020000 */
[----:B------:R-:W-:Y:S01]  /*4c70*/  IMAD.U32 R9, RZ, RZ, UR8 ;  /* 0x00000008ff097e24 */ /* 0x000fe2000f8e00ff */
[----:B------:R-:W-:Y:S01]  /*4c80*/  UPRMT UR8, UR37, 0x654, UR33 ;  /* 0x0000065425087896 */ /* 0x000fe20008000021 */
[----:B------:R-:W-:Y:S03]  /*4c90*/  IMAD.U32 R8, RZ, RZ, UR9 ;  /* 0x00000009ff087e24 */ /* 0x000fe6000f8e00ff */
[----:B------:R-:W-:Y:S02]  /*4ca0*/  @!P4 R2UR UR15, R9 ;  /* 0x00000000090fc2ca */ /* 0x000fe400000e0000 */
[----:B------:R-:W-:Y:S02]  /*4cb0*/  @!P4 R2UR UR14, R8 ;  /* 0x00000000080ec2ca */ /* 0x000fe400000e0000 */
[----:B------:R-:W-:Y:S05]  /*4cc0*/  @!P4 IADD3 R8, P0, PT, R30, 0x580, RZ ;  /* 0x000005801e08c810 */ /* 0x000fea0007f1e0ff */
[----:B------:R-:W-:Y:S06]  /*4cd0*/  @!P4 IMAD.X R2, RZ, RZ, R31, P0 ;  /* 0x000000ffff02c224 */ /* 0x000fec00000e061f */
[----:B------:R1:W-:Y:S01]  /*4ce0*/  @!UP1 UTMALDG.3D [UR32], [UR14], desc[UR10] ;  /* 0x00000a200e0095b4 */ /* 0x0003e20008011000 */
[----:B------:R1:W-:Y:S01]  /*4cf0*/  @!P4 SYNCS.ARRIVE.TRANS64.RED.A0TR RZ, [UR7+0x80], R0 ;  /* 0x00008000ffffc9a7 */ /* 0x0003e20008300407 */
[----:B------:R-:W-:Y:S01]  /*4d00*/  SYNCS.ARRIVE.TRANS64.RED.A1T0 RZ, [UR8], RZ ;  /* 0x000000ffffff79a7 */ /* 0x000fe20008100408 */
[----:B------:R-:W2:Y:S02]  /*4d10*/  SYNCS.PHASECHK.TRANS64.TRYWAIT P2, [UR7+0xa8], R14 ;  /* 0x0000a80eff0075a7 */ /* 0x000ea40008041107 */
[----:B-12---:R-:W-:Y:S05]  /*4d20*/  @!P2 BRA `(.L_x_97) ;  /* 0x000000540014a947 */ /* 0x006fea0003800000 */
.L_x_197:
[----:B------:R-:W-:Y:S01]  /*4d30*/  @!P4 R2UR UR8, R2 ;  /* 0x000000000208c2ca */ /* 0x000fe200000e0000 */
[----:B------:R-:W-:Y:S01]  /*4d40*/  VOTEU.ALL UP1, P4 ;  /* 0x0000000000ff7886 */ /* 0x000fe20002020000 */
[----:B------:R-:W-:Y:S01]  /*4d50*/  @!P4 R2UR UR9, R8 ;  /* 0x000000000809c2ca */ /* 0x000fe200000e0000 */
[----:B-1----:R-:W-:Y:S01]  /*4d60*/  @!P4 IMAD.MOV.U32 R0, RZ, RZ, 0x2000 ;  /* 0x00002000ff00c424 */ /* 0x002fe200078e00ff */
[----:B------:R-:W-:Y:S01]  /*4d70*/  UMOV UR10, 0x0 ;  /* 0x00000000000a7882 */ /* 0x000fe20000000000 */
[----:B------:R-:W-:Y:S01]  /*4d80*/  UMOV UR11, 0x10000000 ;  /* 0x10000000000b7882 */ /* 0x000fe20000000000 */
[----:B------:R-:W-:Y:S02]  /*4d90*/  @!UP1 UIADD3 UR26, UPT, UPT, UR34, 0x20, URZ ;  /* 0x00000020221a9890 */ /* 0x000fe4000fffe0ff */
[----:B------:R-:W-:Y:S01]  /*4da0*/  @!UP1 UIADD3 UR24, UPT, UPT, UR7, 0x2200, URZ ;  /* 0x0000220007189890 */ /* 0x000fe2000fffe0ff */
[----:B------:R-:W-:Y:S01]  /*4db0*/  VOTEU.ALL UP1, P4 ;  /* 0x0000000000ff7886 */ /* 0x000fe20002020000 */
[----:B------:R-:W-:Y:S01]  /*4dc0*/  UMOV UR27, UR35 ;  /* 0x00000023001b7c82 */ /* 0x000fe20008000000 */
[----:B------:R-:W-:Y:S02]  /*4dd0*/  UMOV UR28, UR36 ;  /* 0x00000024001c7c82 */ /* 0x000fe40008000000 */
        /* <DEDUP_REMOVED lines=12> */
.L_x_199:
[----:B------:R-:W2:Y:S01]  /*4ea0*/  LDC.64 R12, c[0x0][0xb18] ;  /* 0x0002c600ff0c7b82 */ /* 0x000ea20000000a00 */
[----:B------:R-:W-:Y:S01]  /*4eb0*/  @!P4 R2UR UR8, R2 ;  /* 0x000000000208c2ca */ /* 0x000fe200000e0000 */
[----:B------:R-:W-:Y:S01]  /*4ec0*/  VOTEU.ALL UP1, P4 ;  /* 0x0000000000ff7886 */ /* 0x000fe20002020000 */
[----:B------:R-:W-:Y:S01]  /*4ed0*/  @!P4 R2UR UR9, R8 ;  /* 0x000000000809c2ca */ /* 0x000fe200000e0000 */
[----:B-1----:R-:W-:Y:S01]  /*4ee0*/  @!P4 IMAD.MOV.U32 R0, RZ, RZ, 0x2000 ;  /* 0x00002000ff00c424 */ /* 0x002fe200078e00ff */
[----:B------:R-:W-:Y:S03]  /*4ef0*/  UMOV UR10, 0x0 ;  /* 0x00000000000a7882 */ /* 0x000fe60000000000 */
[----:B------:R-:W1:Y:S01]  /*4f00*/  @!P1 LDC R2, c[0x0][0xb0c] ;  /* 0x0002c300ff029b82 */ /* 0x000e620000000800 */
[----:B------:R-:W-:Y:S01]  /*4f10*/  @!UP1 UIADD3 UR18, UPT, UPT, UR34, 0x40, URZ ;  /* 0x0000004022129890 */ /* 0x000fe2000fffe0ff */
[----:B------:R-:W-:Y:S01]  /*4f20*/  @P3 SHF.R.U32.HI R26, RZ, 0x10, R21 ;  /* 0x00000010ff1a3819 */ /* 0x000fe20000011615 */
[----:B------:R-:W-:Y:S01]  /*4f30*/  @!UP1 UIADD3 UR16, UPT, UPT, UR7, 0x4200, URZ ;  /* 0x0000420007109890 */ /* 0x000fe2000fffe0ff */
[----:B------:R-:W-:Y:S01]  /*4f40*/  VIADD R28, R28, 0x1 ;  /* 0x000000011c1c7836 */ /* 0x000fe20000000000 */
[----:B------:R-:W-:Y:S01]  /*4f50*/  VOTEU.ALL UP1, P4 ;  /* 0x0000000000ff7886 */ /* 0x000fe20002020000 */
[----:B------:R-:W-:Y:S01]  /*4f60*/  UMOV UR11, 0x10000000 ;  /* 0x10000000000b7882 */ /* 0x000fe20000000000 */
[----:B------:R-:W-:Y:S01]  /*4f70*/  UMOV UR19, UR35 ;  /* 0x0000002300137c82 */ /* 0x000fe20008000000 */
[----:B------:R-:W-:Y:S01]  /*4f80*/  IMAD.U32 R9, RZ, RZ, UR8 ;  /* 0x00000008ff097e24 */ /* 0x000fe2000f8e00ff */
[----:B------:R-:W-:Y:S01]  /*4f90*/  UMOV UR20, UR36 ;  /* 0x0000002400147c82 */ /* 0x000fe20008000000 */
[----:B------:R-:W-:Y:S01]  /*4fa0*/  IMAD.U32 R8, RZ, RZ, UR9 ;  /* 0x00000009ff087e24 */ /* 0x000fe2000f8e00ff */
[----:B------:R-:W-:Y:S02]  /*4fb0*/  UPRMT UR8, UR37, 0x654, UR17 ;  /* 0x0000065425087896 */ /* 0x000fe40008000011 */
[----:B------:R-:W-:Y:S02]  /*4fc0*/  @!P4 R2UR UR15, R9 ;  /* 0x00000000090fc2ca */ /* 0x000fe400000e0000 */
[----:B------:R-:W-:Y:S02]  /*4fd0*/  @!P4 R2UR UR14, R8 ;  /* 0x00000000080ec2ca */ /* 0x000fe400000e0000 */
[----:B------:R-:W4:Y:S11]  /*4fe0*/  LDC.64 R8, c[0x0][0xb10] ;  /* 0x0002c400ff087b82 */ /* 0x000f360000000a00 */
[----:B------:R1:W-:Y:S01]  /*4ff0*/  @!UP1 UTMALDG.3D [UR16], [UR14], desc[UR10] ;  /* 0x00000a100e0095b4 */ /* 0x0003e20008011000 */
[----:B------:R5:W-:Y:S01]  /*5000*/  @!P4 SYNCS.ARRIVE.TRANS64.RED.A0TR RZ, [UR7+0x90], R0 ;  /* 0x00009000ffffc9a7 */ /* 0x000be20008300407 */
[C---:B----4-:R-:W-:Y:S01]  /*5010*/  @!P1 IMAD.HI.U32 R8, R11.reuse, R8, RZ ;  /* 0x000000080b089227 */ /* 0x050fe200078e00ff */
[----:B--2---:R-:W-:Y:S02]  /*5020*/  @!P1 ISETP.NE.AND P0, PT, R12, 0x1, PT ;  /* 0x000000010c00980c */ /* 0x004fe40003f05270 */
[----:B-1----:R-:W-:Y:S01]  /*5030*/  @!P1 ISETP.NE.AND P2, PT, R2, 0x1, PT ;  /* 0x000000010200980c */ /* 0x002fe20003f45270 */
[----:B------:R-:W-:Y:S01]  /*5040*/  SYNCS.ARRIVE.TRANS64.RED.A1T0 RZ, [UR8], RZ ;  /* 0x000000ffffff79a7 */ /* 0x000fe20008100408 */
[C---:B------:R-:W-:Y:S01]  /*5050*/  @!P1 IMAD.HI.U32 R13, R10.reuse, R13, RZ ;  /* 0x0000000d0a0d9227 */ /* 0x040fe200078e00ff */
[----:B------:R-:W-:Y:S04]  /*5060*/  @!P1 SHF.R.U32.HI R8, RZ, R9, R8 ;  /* 0x00000009ff089219 */ /* 0x000fe80000011608 */
[----:B------:R-:W-:Y:S01]  /*5070*/  @!P1 SEL R8, R11, R8, !P2 ;  /* 0x000000080b089207 */ /* 0x000fe20005000000 */
[----:B------:R-:W1:Y:S01]  /*5080*/  SYNCS.PHASECHK.TRANS64.TRYWAIT P5, [UR7+0xb8], R14 ;  /* 0x0000b80eff0075a7 */ /* 0x000e6200080a1107 */
[----:B-----5:R-:W2:Y:S02]  /*5090*/  @!P1 LDC R0, c[0x0][0xb20] ;  /* 0x0002c800ff009b82 */ /* 0x020ea40000000800 */
[----:B--2---:R-:W-:Y:S04]  /*50a0*/  @!P1 SHF.R.U32.HI R0, RZ, R0, R13 ;  /* 0x00000000ff009219 */ /* 0x004fe8000001160d */
[----:B------:R-:W-:Y:S05]  /*50b0*/  @!P1 SEL R9, R10, R0, !P0 ;  /* 0x000000000a099207 */ /* 0x000fea0004000000 */
[----:B------:R-:W-:Y:S02]  /*50c0*/  @!P1 IMAD.IADD R0, R9, 0x1, -R8 ;  /* 0x0000000109009824 */ /* 0x000fe400078e0a08 */
[----:B------:R-:W-:Y:S02]  /*50d0*/  @!P1 IMAD.IADD R8, R8, 0x1, -R9 ;  /* 0x0000000108089824 */ /* 0x000fe400078e0a09 */
[----:B------:R-:W-:Y:S02]  /*50e0*/  @!P1 IMAD R11, R0, R2, R11 ;  /* 0x00000002000b9224 */ /* 0x000fe400078e020b */
[----:B------:R-:W-:Y:S01]  /*50f0*/  @!P1 IMAD R10, R8, R12, R10 ;  /* 0x0000000c080a9224 */ /* 0x000fe200078e020a */
[----:B-1----:R-:W-:Y:S06]  /*5100*/  @!P5 BRA `(.L_x_99) ;  /* 0x00000050004cd947 */ /* 0x002fec0003800000 */
.L_x_201:
[----:B------:R-:W-:Y:S01]  /*5110*/  @!P4 IADD3 R2, P0, PT, R30, 0x580, RZ ;  /* 0x000005801e02c810 */ /* 0x000fe20007f1e0ff */
[----:B------:R-:W-:Y:S01]  /*5120*/  VOTEU.ALL UP1, P4 ;  /* 0x0000000000ff7886 */ /* 0x000fe20002020000 */
[----:B------:R-:W-:Y:S01]  /*5130*/  UMOV UR18, 0x0 ;  /* 0x0000000000127882 */ /* 0x000fe20000000000 */
[----:B------:R-:W-:Y:S01]  /*5140*/  UMOV UR19, 0x10000000 ;  /* 0x1000000000137882 */ /* 0x000fe20000000000 */
[----:B------:R-:W-:Y:S01]  /*5150*/  @!P4 R2UR UR9, R2 ;  /* 0x000000000209c2ca */ /* 0x000fe200000e0000 */
[----:B-1----:R-:W-:Y:S01]  /*5160*/  @!P4 IMAD.X R0, RZ, RZ, R31, P0 ;  /* 0x000000ffff00c224 */ /* 0x002fe200000e061f */
[----:B------:R-:W-:Y:S01]  /*5170*/  @!UP1 UIADD3 UR10, UPT, UPT, UR34, 0x60, URZ ;  /* 0x00000060220a9890 */ /* 0x000fe2000fffe0ff */
[----:B------:R-:W-:Y:S01]  /*5180*/  ISETP.NE.AND P0, PT, R28, 0x2, PT ;  /* 0x000000021c00780c */ /* 0x000fe20003f05270 */
[----:B------:R-:W-:Y:S01]  /*5190*/  UMOV UR11, UR35 ;  /* 0x00000023000b7c82 */ /* 0x000fe20008000000 */
[----:B------:R-:W-:Y:S01]  /*51a0*/  UMOV UR12, UR36 ;  /* 0x00000024000c7c82 */ /* 0x000fe20008000000 */
[----:B------:R-:W-:Y:S01]  /*51b0*/  @!P4 R2UR UR8, R0 ;  /* 0x000000000008c2ca */ /* 0x000fe200000e0000 */
[----:B------:R-:W-:Y:S01]  /*51c0*/  IMAD.IADD R15, R10, 0x1, R94 ;  /* 0x000000010a0f7824 */ /* 0x000fe200078e025e */
[----:B------:R-:W-:Y:S01]  /*51d0*/  @P3 R2UR UR36, R26 ;  /* 0x000000001a2432ca */ /* 0x000fe200000e0000 */
[----:B------:R-:W-:Y:S01]  /*51e0*/  IMAD.IADD R14, R11, 0x1, R95 ;  /* 0x000000010b0e7824 */ /* 0x000fe200078e025f */
[----:B------:R-:W-:Y:S02]  /*51f0*/  SEL R0, RZ, 0x1, P0 ;  /* 0x00000001ff007807 */ /* 0x000fe40000000000 */
[----:B------:R-:W-:Y:S01]  /*5200*/  LOP3.LUT R29, R29, 0x1, RZ, 0x3c, !PT ;  /* 0x000000011d1d7812 */ /* 0x000fe200078e3cff */
[----:B------:R-:W-:Y:S01]  /*5210*/  IMAD.U32 R8, RZ, RZ, UR9 ;  /* 0x00000009ff087e24 */ /* 0x000fe2000f8e00ff */
[----:B------:R-:W-:Y:S01]  /*5220*/  @!UP1 UIADD3 UR9, UPT, UPT, UR7, 0x98, URZ ;  /* 0x0000009807099890 */ /* 0x000fe2000fffe0ff */
[----:B------:R-:W-:Y:S02]  /*5230*/  LOP3.LUT R27, R27, R0, RZ, 0x3c, !PT ;  /* 0x000000001b1b7212 */ /* 0x000fe400078e3cff */
[----:B------:R-:W-:Y:S02]  /*5240*/  SEL R28, R28, RZ, P0 ;  /* 0x000000ff1c1c7207 */ /* 0x000fe40000000000 */
[----:B------:R-:W-:Y:S01]  /*5250*/  IMAD.U32 R9, RZ, RZ, UR8 ;  /* 0x00000008ff097e24 */ /* 0x000fe2000f8e00ff */
[----:B------:R-:W-:Y:S01]  /*5260*/  @!P4 R2UR UR14, R8 ;  /* 0x00000000080ec2ca */ /* 0x000fe200000e0000 */
[----:B------:R-:W-:Y:S01]  /*5270*/  @!UP1 UIADD3 UR8, UPT, UPT, UR7, 0x6200, URZ ;  /* 0x0000620007089890 */ /* 0x000fe2000fffe0ff */
[----:B------:R-:W-:Y:S02]  /*5280*/  VOTEU.ALL UP1, P4 ;  /* 0x0000000000ff7886 */ /* 0x000fe40002020000 */
[----:B------:R-:W-:Y:S11]  /*5290*/  @!P4 R2UR UR15, R9 ;  /* 0x00000000090fc2ca */ /* 0x000ff600000e0000 */
[----:B------:R-:W-:Y:S02]  /*52a0*/  @!UPT UIADD3 URZ, UPT, UPT, URZ, URZ, URZ ;  /* 0x000000fffffff290 */ /* 0x000fe4000fffe0ff */
[----:B------:R2:W-:Y:S01]  /*52b0*/  @!UP1 UTMALDG.3D [UR8], [UR14], desc[UR18] ;  /* 0x000012080e0095b4 */ /* 0x0005e20008011000 */
[----:B------:R2:W-:Y:S01]  /*52c0*/  @!P4 SYNCS.ARRIVE.TRANS64.RED.A0TR RZ, [UR7+0x98], R25 ;  /* 0x00009819ffffc9a7 */ /* 0x0005e20008300407 */
[----:B------:R-:W-:Y:S01]  /*52d0*/  UPLOP3.LUT UP1, UPT, UPT, UPT, UPT, 0x80, 0x8 ;  /* 0x000000000008789c */ /* 0x000fe20003f2f070 */
[----:B------:R-:W-:Y:S01]  /*52e0*/  SYNCS.ARRIVE.TRANS64.RED.A1T0 RZ, [UR13], RZ ;  /* 0x000000ffffff79a7 */ /* 0x000fe2000810040d */
[----:B------:R-:W-:Y:S09]  /*52f0*/  @P3 BRA `(.L_x_100) ;  /* 0xfffffff000a03947 */ /* 0x000ff2000383ffff */
[----:B------:R-:W-:-:S04]  /*5300*/  SHF.L.U32 R2, R29, 0x1f, RZ ;  /* 0x0000001f1d027819 */ /* 0x000fc800000006ff */
[----:B------:R-:W1:Y:S02]  /*5310*/  SYNCS.PHASECHK.TRANS64.TRYWAIT P0, [UR7+0xa0], R2 ;  /* 0x0000a002ff0075a7 */ /* 0x000e640008001107 */
[----:B-1----:R-:W-:Y:S05]  /*5320*/  @!P0 BRA `(.L_x_101) ;  /* 0x0000004c00dc8947 */ /* 0x002fea0003800000 */
.L_x_203:
[----:B------:R-:W4:Y:S02]  /*5330*/  SYNCS.PHASECHK.TRANS64.TRYWAIT P0, [UR7+0xa8], R2 ;  /* 0x0000a802ff0075a7 */ /* 0x000f240008001107 */
[----:B----4-:R-:W-:Y:S05]  /*5340*/  @!P0 BRA `(.L_x_102) ;  /* 0x0000004c00ec8947 */ /* 0x010fea0003800000 */
.L_x_205:
[----:B------:R-:W4:Y:S02]  /*5350*/  SYNCS.PHASECHK.TRANS64.TRYWAIT P0, [UR7+0xb0], R2 ;  /* 0x0000b002ff0075a7 */ /* 0x000f240008001107 */
[----:B----4-:R-:W-:Y:S05]  /*5360*/  @!P0 BRA `(.L_x_103) ;  /* 0x0000004c00fc8947 */ /* 0x010fea0003800000 */
.L_x_207:
[----:B-1----:R-:W-:-:S07]  /*5370*/  MOV R0, UR7 ;  /* 0x0000000700007c02 */ /* 0x002fce0008000f00 */
.L_x_104:
[----:B-1----:R-:W-:-:S04]  /*5380*/  SHF.L.U32 R2, R29, 0x1f, RZ ;  /* 0x0000001f1d027819 */ /* 0x002fc800000006ff */
[----:B------:R1:W4:Y:S03]  /*5390*/  SYNCS.PHASECHK.TRANS64.TRYWAIT P0, [R0+URZ+0xb8], R2 ;  /* 0x0000b802000075a7 */ /* 0x00032600080011ff */
[----:B----4-:R-:W-:Y:S05]  /*53a0*/  @!P0 NANOSLEEP.SYNCS 0x989680 ;  /* 0x009896800000895d */ /* 0x010fea0003900000 */
[----:B------:R-:W4:Y:S02]  /*53b0*/  @!P0 SYNCS.PHASECHK.TRANS64 P0, [R0+URZ+0xb8], R2 ;  /* 0x0000b802000085a7 */ /* 0x000f2400080010ff */
[----:B--2-4-:R-:W-:Y:S05]  /*53c0*/  @P0 EXIT ;  /* 0x000000000000094d */ /* 0x014fea0003800000 */
[----:B------:R-:W-:Y:S05]  /*53d0*/  BRA `(.L_x_104) ;  /* 0xfffffffc00e87947 */ /* 0x000fea000383ffff */
.L_x_89:
[----:B------:R-:W-:-:S06]  /*53e0*/  UISETP.GE.AND UP1, UPT, UR10, 0x4, UPT ;  /* 0x000000040a00788c */ /* 0x000fcc000bf26270 */
[----:B------:R-:W-:-:S13]  /*53f0*/  PLOP3.LUT P0, PT, PT, PT, UP1, 0x80, 0x8 ;  /* 0x000000000008781c */ /* 0x000fda0003f0f018 */
[----:B------:R-:W-:Y:S05]  /*5400*/  @!P0 EXIT ;  /* 0x000000000000894d */ /* 0x000fea0003800000 */
[----:B------:R-:W-:Y:S01]  /*5410*/  BAR.SYNC.DEFER_BLOCKING 0x6, 0xa0 ;  /* 0x0182800000007b1d */ /* 0x000fe20000010000 */
[C---:B------:R-:W-:Y:S01]  /*5420*/  IMAD.SHL.U32 R2, R109.reuse, 0x20, RZ ;  /* 0x000000206d027824 */ /* 0x040fe200078e00ff */
[C---:B------:R-:W-:Y:S01]  /*5430*/  SHF.L.U32 R46, R109.reuse, 0x10, RZ ;  /* 0x000000106d2e7819 */ /* 0x040fe200000006ff */
[C---:B------:R-:W-:Y:S01]  /*5440*/  IMAD.SHL.U32 R108, R109.reuse, 0x4, RZ ;  /* 0x000000046d6c7824 */ /* 0x040fe200078e00ff */
[C---:B------:R-:W-:Y:S01]  /*5450*/  LOP3.LUT R110, R109.reuse, 0x60, RZ, 0xc0, !PT ;  /* 0x000000606d6e7812 */ /* 0x040fe200078ec0ff */
[----:B------:R-:W-:Y:S01]  /*5460*/  HFMA2 R105, -RZ, RZ, 0, 5.9604644775390625e-08 ;  /* 0x00000001ff697431 */ /* 0x000fe200000001ff */
[----:B------:R-:W-:Y:S02]  /*5470*/  UMOV UR46, 0x400 ;  /* 0x00000400002e7882 */ /* 0x000fe40000000000 */
[----:B------:R-:W1:Y:S01]  /*5480*/  LDC R99, c[0x0][0x370] ;  /* 0x0000dc00ff637b82 */ /* 0x000e620000000800 */
[----:B------:R-:W-:Y:S01]  /*5490*/  ULEA UR46, UR37, UR46, 0x18 ;  /* 0x0000002e252e7291 */ /* 0x000fe2000f8ec0ff */
[----:B------:R-:W-:Y:S01]  /*54a0*/  LOP3.LUT R3, R2, 0xc0, RZ, 0xc0, !PT ;  /* 0x000000c002037812 */ /* 0x000fe200078ec0ff */
[----:B------:R-:W-:Y:S01]  /*54b0*/  HFMA2 R103, -RZ, RZ, 0, 0 ;  /* 0x00000000ff677431 */ /* 0x000fe200000001ff */
[----:B------:R-:W-:Y:S01]  /*54c0*/  LOP3.LUT R107, R109, 0x2, RZ, 0xc0, !PT ;  /* 0x000000026d6b7812 */ /* 0x000fe200078ec0ff */
[----:B------:R-:W-:Y:S01]  /*54d0*/  UIADD3 UR4, UPT, UPT, UR46, 0x200, URZ ;  /* 0x000002002e047890 */ /* 0x000fe2000fffe0ff */
[----:B------:R-:W-:Y:S01]  /*54e0*/  LOP3.LUT R108, R3, 0x18, R108, 0xf8, !PT ;  /* 0x00000018036c7812 */ /* 0x000fe200078ef86c */
[----:B------:R-:W-:Y:S01]  /*54f0*/  IMAD.MOV.U32 R45, RZ, RZ, RZ ;  /* 0x000000ffff2d7224 */ /* 0x000fe200078e00ff */
[----:B------:R-:W2:Y:S01]  /*5500*/  LDC R42, c[0x0][0xb0c] ;  /* 0x0002c300ff2a7b82 */ /* 0x000ea20000000800 */
[----:B------:R-:W-:Y:S01]  /*5510*/  LOP3.LUT R46, R46, 0x600000, RZ, 0xc0, !PT ;  /* 0x006000002e2e7812 */ /* 0x000fe200078ec0ff */
[----:B------:R-:W-:Y:S01]  /*5520*/  IMAD.MOV.U32 R113, RZ, RZ, RZ ;  /* 0x000000ffff717224 */ /* 0x000fe200078e00ff */
[----:B------:R-:W-:Y:S01]  /*5530*/  LOP3.LUT R108, R108, 0xf20, R2, 0xf8, !PT ;  /* 0x00000f206c6c7812 */ /* 0x000fe200078ef802 */
[----:B------:R-:W-:Y:S01]  /*5540*/  IMAD.U32 R101, RZ, RZ, UR4 ;  /* 0x00000004ff657e24 */ /* 0x000fe2000f8e00ff */
[----:B------:R-:W-:Y:S01]  /*5550*/  LOP3.LUT R109, R109, 0x4, RZ, 0xc0, !PT ;  /* 0x000000046d6d7812 */ /* 0x000fe200078ec0ff */
[----:B------:R-:W3:Y:S01]  /*5560*/  LDCU.64 UR50, c[0x0][0x348] ;  /* 0x00006900ff3277ac */ /* 0x000ee20008000a00 */
[----:B------:R-:W-:Y:S01]  /*5570*/  MOV R104, RZ ;  /* 0x000000ff00687202 */ /* 0x000fe20000000f00 */
[----:B------:R-:W4:Y:S01]  /*5580*/  LDC R97, c[0x0][0xb20] ;  /* 0x0002c800ff617b82 */ /* 0x000f220000000800 */
[----:B------:R-:W3:Y:S01]  /*5590*/  LDS R0, [UR46+0x180] ;  /* 0x0001802eff007984 */ /* 0x000ee20008000800 */
[----:B------:R-:W-:Y:S01]  /*55a0*/  IMAD R108, R108, 0x2, R101 ;  /* 0x000000026c6c7824 */ /* 0x000fe200078e0265 */
[----:B------:R-:W1:Y:S03]  /*55b0*/  LDCU.64 UR38, c[0x0][0x888] ;  /* 0x00011100ff2677ac */ /* 0x000e660008000a00 */
[--C-:B------:R-:W-:Y:S01]  /*55c0*/  IMAD R107, R107, -0x10, R108.reuse ;  /* 0xfffffff06b6b7824 */ /* 0x100fe200078e026c */
[----:B------:R-:W-:Y:S01]  /*55d0*/  UMOV UR47, URZ ;  /* 0x000000ff002f7c82 */ /* 0x000fe20008000000 */
[----:B------:R-:W1:Y:S01]  /*55e0*/  LDC R41, c[0x0][0xb30] ;  /* 0x0002cc00ff297b82 */ /* 0x000e620000000800 */
[----:B------:R-:W-:Y:S01]  /*55f0*/  IMAD R106, R109, -0x10, R108 ;  /* 0xfffffff06d6a7824 */ /* 0x000fe200078e026c */
[----:B------:R-:W-:-:S06]  /*5600*/  UMOV UR49, URZ ;  /* 0x000000ff00317c82 */ /* 0x000fcc0008000000 */
[----:B------:R-:W1:Y:S08]  /*5610*/  LDC.64 R92, c[0x0][0xb10] ;  /* 0x0002c400ff5c7b82 */ /* 0x000e700000000a00 */
[----:B------:R-:W1:Y:S08]  /*5620*/  LDC.64 R38, c[0x0][0xb18] ;  /* 0x0002c600ff267b82 */ /* 0x000e700000000a00 */
[----:B------:R-:W1:Y:S08]  /*5630*/  LDC.64 R88, c[0x0][0x888] ;  /* 0x00022200ff587b82 */ /* 0x000e700000000a00 */
[----:B------:R-:W1:Y:S01]  /*5640*/  LDC.64 R36, c[0x0][0xb28] ;  /* 0x0002ca00ff247b82 */ /* 0x000e620000000a00 */
[----:B---3--:R-:W-:-:S07]  /*5650*/  IMAD.IADD R46, R0, 0x1, R46 ;  /* 0x00000001002e7824 */ /* 0x008fce00078e022e */
[----:B------:R-:W3:Y:S08]  /*5660*/  LDC.64 R90, c[0x0][0x890] ;  /* 0x00022400ff5a7b82 */ /* 0x000ef00000000a00 */
[----:B------:R-:W1:Y:S08]  /*5670*/  LDC.64 R86, c[0x0][0x8b0] ;  /* 0x00022c00ff567b82 */ /* 0x000e700000000a00 */
[----:B------:R-:W1:Y:S08]  /*5680*/  LDC.64 R84, c[0x0][0x8a8] ;  /* 0x00022a00ff547b82 */ /* 0x000e700000000a00 */
[----:B--2-4-:R-:W1:Y:S02]  /*5690*/  LDC R98, c[0x0][0x374] ;  /* 0x0000dd00ff627b82 */ /* 0x014e640000000800 */
.L_x_149:
[----:B------:R-:W-:Y:S02]  /*56a0*/  LEA R0, R113, UR46, 0x3 ;  /* 0x0000002e71007c11 */ /* 0x000fe4000f8e18ff */
[----:B------:R-:W-:Y:S02]  /*56b0*/  SHF.L.U32 R2, R103, 0x1f, RZ ;  /* 0x0000001f67027819 */ /* 0x000fe400000006ff */
[----:B-1----:R-:W-:Y:S02]  /*56c0*/  LEA R16, R113, UR46, 0x4 ;  /* 0x0000002e71107c11 */ /* 0x002fe4000f8e20ff */
[----:B------:R-:W2:Y:S02]  /*56d0*/  SYNCS.PHASECHK.TRANS64.TRYWAIT P0, [R0+URZ+0xd0], R2 ;  /* 0x0000d002000075a7 */ /* 0x000ea400080011ff */
[----:B--2-4-:R-:W-:Y:S05]  /*56e0*/  @!P0 BRA `(.L_x_105) ;  /* 0x0000004c00348947 */ /* 0x014fea0003800000 */
.L_x_208:
[----:B------:R-:W4:Y:S01]  /*56f0*/  LDC.64 R10, c[0x0][0xb10] ;  /* 0x0002c400ff0a7b82 */ /* 0x000f220000000a00 */
[----:B------:R-:W3:Y:S01]  /*5700*/  LDS.128 R16, [R16+0x160] ;  /* 0x0001600010107984 */ /* 0x000ee20000000c00 */
[----:B-1----:R-:W-:Y:S01]  /*5710*/  ISETP.NE.AND P1, PT, R41, 0x1, PT ;  /* 0x000000012900780c */ /* 0x002fe20003f25270 */
[----:B--2---:R-:W-:Y:S01]  /*5720*/  VIADD R0, R0, 0xe0 ;  /* 0x000000e000007836 */ /* 0x004fe20000000000 */
[----:B------:R-:W-:Y:S04]  /*5730*/  ISETP.GE.AND P0, PT, R40, 0x1, PT ;  /* 0x000000012800780c */ /* 0x000fe80003f06270 */
[----:B------:R-:W1:Y:S01]  /*5740*/  LDC.64 R8, c[0x0][0xb18] ;  /* 0x0002c600ff087b82 */ /* 0x000e620000000a00 */
[----:B------:R-:W-:Y:S01]  /*5750*/  PRMT R0, RZ, 0x654, R0 ;  /* 0x00000654ff007816 */ /* 0x000fe20000000000 */
[----:B------:R-:W-:Y:S01]  /*5760*/  @!PT LDS RZ, [RZ] ;  /* 0x00000000fffff984 */ /* 0x000fe20000000800 */
[----:B------:R-:W-:Y:S01]  /*5770*/  @!PT LDS RZ, [RZ] ;  /* 0x00000000fffff984 */ /* 0x000fe20000000800 */
[----:B------:R-:W-:Y:S01]  /*5780*/  @!PT LDS RZ, [RZ] ;  /* 0x00000000fffff984 */ /* 0x000fe20000000800 */
[----:B------:R-:W-:Y:S01]  /*5790*/  @!PT LDS RZ, [RZ] ;  /* 0x00000000fffff984 */ /* 0x000fe20000000800 */
[----:B------:R2:W-:Y:S06]  /*57a0*/  MEMBAR.ALL.CTA ;  /* 0x0000000000007992 */ /* 0x0005ec0000008000 */
[----:B--2---:R-:W2:Y:S01]  /*57b0*/  FENCE.VIEW.ASYNC.S ;  /* 0x00000000000073c6 */ /* 0x004ea20000000000 */
[----:B------:R-:W1:Y:S08]  /*57c0*/  @!P1 LDC R12, c[0x0][0xb20] ;  /* 0x0002c800ff0c9b82 */ /* 0x000e700000000800 */
[----:B------:R-:W1:Y:S01]  /*57d0*/  @!P1 LDC R7, c[0x0][0xb0c] ;  /* 0x0002c300ff079b82 */ /* 0x000e620000000800 */
[----:B--2---:R2:W-:Y:S01]  /*57e0*/  SYNCS.ARRIVE.TRANS64.RED.A1T0 RZ, [R0+URZ], RZ ;  /* 0x000000ff00ff79a7 */ /* 0x0045e200081004ff */
[----:B---3--:R-:W-:Y:S04]  /*57f0*/  LOP3.LUT P4, RZ, R18, 0x1, RZ, 0xc0, !PT ;  /* 0x0000000112ff7812 */ /* 0x008fe8000788c0ff */
[----:B------:R-:W-:Y:S09]  /*5800*/  P2R R111, PR, RZ, 0x10 ;  /* 0x00000010ff6f7803 */ /* 0x000ff20000000000 */
[----:B------:R-:W-:Y:S02]  /*5810*/  @P4 MOV R44, R16 ;  /* 0x00000010002c4202 */ /* 0x000fe40000000f00 */
[----:B------:R-:W-:Y:S01]  /*5820*/  @P4 LOP3.LUT R43, R17, 0xffff, RZ, 0xc0, !PT ;  /* 0x0000ffff112b4812 */ /* 0x000fe200078ec0ff */
[----:B--2-4-:R-:W-:Y:S06]  /*5830*/  @!P0 BRA `(.L_x_106) ;  /* 0x0000000000a48947 */ /* 0x014fec0003800000 */
[----:B------:R-:W-:Y:S01]  /*5840*/  IMAD.HI.U32 R0, R98, R39, RZ ;  /* 0x0000002762007227 */ /* 0x000fe200078e00ff */
[----:B------:R-:W-:Y:S02]  /*5850*/  ISETP.NE.AND P0, PT, R38, 0x1, PT ;  /* 0x000000012600780c */ /* 0x000fe40003f05270 */
[----:B------:R-:W-:Y:S01]  /*5860*/  ISETP.NE.AND P2, PT, R40, 0x1, PT ;  /* 0x000000012800780c */ /* 0x000fe20003f45270 */
[----:B------:R-:W-:Y:S01]  /*5870*/  IMAD.HI.U32 R4, R99, R92, RZ ;  /* 0x0000005c63047227 */ /* 0x000fe200078e00ff */
[----:B------:R-:W-:Y:S02]  /*5880*/  SHF.R.U32.HI R0, RZ, R97, R0 ;  /* 0x00000061ff007219 */ /* 0x000fe40000011600 */
[----:B------:R-:W-:Y:S01]  /*5890*/  ISETP.NE.AND P3, PT, R42, 0x1, PT ;  /* 0x000000012a00780c */ /* 0x000fe20003f65270 */
[----:B------:R-:W-:Y:S01]  /*58a0*/  IMAD.HI.U32 R6, R43, R39, RZ ;  /* 0x000000272b067227 */ /* 0x000fe200078e00ff */
[-C--:B------:R-:W-:Y:S02]  /*58b0*/  SHF.R.U32.HI R4, RZ, R93.reuse, R4 ;  /* 0x0000005dff047219 */ /* 0x080fe40000011604 */
[----:B------:R-:W-:Y:S01]  /*58c0*/  SEL R0, R98, R0, !P0 ;  /* 0x0000000062007207 */ /* 0x000fe20004000000 */
[----:B------:R-:W-:Y:S01]  /*58d0*/  IMAD.HI.U32 R5, R44, R92, RZ ;  /* 0x0000005c2c057227 */ /* 0x000fe200078e00ff */
[----:B------:R-:W-:Y:S03]  /*58e0*/  SEL R4, R99, R4, !P3 ;  /* 0x0000000463047207 */ /* 0x000fe60005800000 */
[-C--:B------:R-:W-:Y:S01]  /*58f0*/  IMAD.HI.U32 R3, R0, R36.reuse, RZ ;  /* 0x0000002400037227 */ /* 0x080fe200078e00ff */
[----:B------:R-:W-:Y:S03]  /*5900*/  SHF.R.U32.HI R5, RZ, R93, R5 ;  /* 0x0000005dff057219 */ /* 0x000fe60000011605 */
[----:B------:R-:W-:Y:S01]  /*5910*/  IMAD.HI.U32 R2, R4, R36, RZ ;  /* 0x0000002404027227 */ /* 0x000fe200078e00ff */
[----:B------:R-:W-:Y:S02]  /*5920*/  @P2 SHF.R.U32.HI R0, RZ, R37, R3 ;  /* 0x00000025ff002219 */ /* 0x000fe40000011603 */
[----:B------:R-:W-:Y:S02]  /*5930*/  SHF.R.U32.HI R3, RZ, R97, R6 ;  /* 0x00000061ff037219 */ /* 0x000fe40000011606 */
[----:B------:R-:W-:Y:S01]  /*5940*/  @P2 SHF.R.U32.HI R4, RZ, R37, R2 ;  /* 0x00000025ff042219 */ /* 0x000fe20000011602 */
[----:B------:R-:W-:Y:S01]  /*5950*/  IMAD R0, R40, R0, RZ ;  /* 0x0000000028007224 */ /* 0x000fe200078e02ff */
[----:B------:R-:W-:Y:S02]  /*5960*/  SEL R3, R43, R3, !P0 ;  /* 0x000000032b037207 */ /* 0x000fe40004000000 */
[----:B------:R-:W-:Y:S01]  /*5970*/  SEL R2, R44, R5, !P3 ;  /* 0x000000052c027207 */ /* 0x000fe20005800000 */
[----:B------:R-:W-:Y:S01]  /*5980*/  IMAD R5, R40, R4, RZ ;  /* 0x0000000428057224 */ /* 0x000fe200078e02ff */
[C---:B------:R-:W-:Y:S01]  /*5990*/  ISETP.GE.AND P0, PT, R3.reuse, R0, PT ;  /* 0x000000000300720c */ /* 0x040fe20003f06270 */
[C---:B------:R-:W-:Y:S03]  /*59a0*/  IMAD.HI.U32 R0, R3.reuse, R36, RZ ;  /* 0x0000002403007227 */ /* 0x040fe600078e00ff */
[C---:B------:R-:W-:Y:S02]  /*59b0*/  ISETP.GE.OR P0, PT, R2.reuse, R5, P0 ;  /* 0x000000050200720c */ /* 0x040fe40000706670 */
[----:B------:R-:W-:Y:S04]  /*59c0*/  SHF.R.U32.HI R0, RZ, R37, R0 ;  /* 0x00000025ff007219 */ /* 0x000fe80000011600 */
[C---:B------:R-:W-:Y:S05]  /*59d0*/  SEL R6, R3.reuse, R0, !P2 ;  /* 0x0000000003067207 */ /* 0x040fea0005000000 */
        /* <DEDUP_REMOVED lines=14> */
[----:B------:R-:W-:Y:S07]  /*5ac0*/  IMAD R43, R3, R38, R43 ;  /* 0x00000026032b7224 */ /* 0x000fee00078e022b */
.L_x_106:
[----:B-1----:R-:W-:Y:S01]  /*5ad0*/  @!P1 ISETP.NE.AND P0, PT, R8, 0x1, PT ;  /* 0x000000010800980c */ /* 0x002fe20003f05270 */
[----:B------:R-:W-:Y:S01]  /*5ae0*/  @!P1 IMAD.HI.U32 R2, R43, R9, RZ ;  /* 0x000000092b029227 */ /* 0x000fe200078e00ff */
[----:B------:R-:W-:Y:S01]  /*5af0*/  R2UR UR42, R14 ;  /* 0x000000000e2a72ca */ /* 0x000fe200000e0000 */
[----:B------:R-:W-:Y:S01]  /*5b00*/  BSSY.RECONVERGENT B6, `(.L_x_107) ;  /* 0x0000031000067945 */ /* 0x000fe20003800200 */
[----:B------:R-:W-:Y:S01]  /*5b10*/  R2UR UR41, R15 ;  /* 0x000000000f2972ca */ /* 0x000fe200000e0000 */
[C---:B------:R-:W-:Y:S01]  /*5b20*/  @!P1 IMAD.HI.U32 R0, R44.reuse, R10, RZ ;  /* 0x0000000a2c009227 */ /* 0x040fe200078e00ff */
[----:B------:R-:W-:Y:S02]  /*5b30*/  @!P1 SHF.R.U32.HI R2, RZ, R12, R2 ;  /* 0x0000000cff029219 */ /* 0x000fe40000011602 */
[----:B------:R-:W-:Y:S01]  /*5b40*/  @!P1 ISETP.NE.AND P2, PT, R7, 0x1, PT ;  /* 0x000000010700980c */ /* 0x000fe20003f45270 */
[----:B------:R-:W-:Y:S01]  /*5b50*/  VIADD R113, R113, 0x1 ;  /* 0x0000000171717836 */ /* 0x000fe20000000000 */
[----:B------:R-:W-:Y:S02]  /*5b60*/  @!P1 SEL R2, R43, R2, !P0 ;  /* 0x000000022b029207 */ /* 0x000fe40004000000 */
[----:B------:R-:W-:Y:S02]  /*5b70*/  @!P1 SHF.R.U32.HI R0, RZ, R11, R0 ;  /* 0x0000000bff009219 */ /* 0x000fe40000011600 */
[----:B------:R-:W-:Y:S01]  /*5b80*/  LOP3.LUT P0, RZ, R101, 0x1b0, RZ, 0xc0, !PT ;  /* 0x000001b065ff7812 */ /* 0x000fe2000780c0ff */
[----:B------:R-:W-:Y:S01]  /*5b90*/  USHF.L.U32 UR42, UR42, 0x7, URZ ;  /* 0x000000072a2a7899 */ /* 0x000fe200080006ff */
[----:B------:R-:W-:Y:S01]  /*5ba0*/  @!P1 SEL R3, R44, R0, !P2 ;  /* 0x000000002c039207 */ /* 0x000fe20005000000 */
[----:B------:R-:W-:Y:S01]  /*5bb0*/  USHF.L.U32 UR41, UR41, 0x7, URZ ;  /* 0x0000000729297899 */ /* 0x000fe200080006ff */
[----:B------:R-:W-:Y:S03]  /*5bc0*/  @P4 SHF.R.U32.HI R102, RZ, 0x10, R17 ;  /* 0x00000010ff664819 */ /* 0x000fe60000011611 */
[----:B------:R-:W-:Y:S02]  /*5bd0*/  @!P1 IMAD.IADD R0, R2, 0x1, -R3 ;  /* 0x0000000102009824 */ /* 0x000fe400078e0a03 */
[----:B------:R-:W-:Y:S02]  /*5be0*/  @!P1 IMAD.IADD R2, R3, 0x1, -R2 ;  /* 0x0000000103029824 */ /* 0x000fe400078e0a02 */
[----:B------:R-:W-:Y:S02]  /*5bf0*/  @!P1 IMAD R44, R0, R7, R44 ;  /* 0x00000007002c9224 */ /* 0x000fe400078e022c */
[----:B------:R-:W-:Y:S01]  /*5c00*/  @!P1 IMAD R43, R2, R8, R43 ;  /* 0x00000008022b9224 */ /* 0x000fe200078e022b */
[----:B------:R-:W-:Y:S06]  /*5c10*/  @!P0 BRA `(.L_x_108) ;  /* 0x00000000007c8947 */ /* 0x000fec0003800000 */
[----:B------:R-:W1:Y:S01]  /*5c20*/  LDCU.64 UR8, c[0x4][0x80] ;  /* 0x01001000ff0877ac */ /* 0x000e620008000a00 */
[----:B------:R-:W-:Y:S01]  /*5c30*/  MOV R2, 0x0 ;  /* 0x0000000000027802 */ /* 0x000fe20000000f00 */
[----:B------:R-:W-:Y:S02]  /*5c40*/  HFMA2 R12, -RZ, RZ, 0, 5.9604644775390625e-08 ;  /* 0x00000001ff0c7431 */ /* 0x000fe400000001ff */
[----:B------:R-:W-:Y:S01]  /*5c50*/  IMAD.MOV.U32 R8, RZ, RZ, 0x70 ;  /* 0x00000070ff087424 */ /* 0x000fe200078e00ff */
[----:B------:R2:W3:Y:S01]  /*5c60*/  LDC.64 R14, c[0x4][R2] ;  /* 0x01000000020e7b82 */ /* 0x0004e20000000a00 */
[----:B------:R-:W4:Y:S01]  /*5c70*/  LDCU.64 UR6, c[0x4][0x88] ;  /* 0x01001100ff0677ac */ /* 0x000f220008000a00 */
[----:B------:R-:W-:Y:S01]  /*5c80*/  IMAD.MOV.U32 R13, RZ, RZ, RZ ;  /* 0x000000ffff0d7224 */ /* 0x000fe200078e00ff */
[----:B------:R-:W2:Y:S01]  /*5c90*/  LDCU.64 UR4, c[0x4][0x8] ;  /* 0x01000100ff0477ac */ /* 0x000ea20008000a00 */
[----:B-1----:R-:W-:Y:S01]  /*5ca0*/  MOV R5, UR9 ;  /* 0x0000000900057c02 */ /* 0x002fe20008000f00 */
[----:B------:R-:W-:Y:S01]  /*5cb0*/  IMAD.U32 R4, RZ, RZ, UR8 ;  /* 0x00000008ff047e24 */ /* 0x000fe2000f8e00ff */
[----:B----4-:R-:W-:Y:S01]  /*5cc0*/  MOV R7, UR7 ;  /* 0x0000000700077c02 */ /* 0x010fe20008000f00 */
[----:B------:R-:W-:Y:S01]  /*5cd0*/  IMAD.U32 R6, RZ, RZ, UR6 ;  /* 0x00000006ff067e24 */ /* 0x000fe2000f8e00ff */
[----:B--2---:R-:W-:Y:S01]  /*5ce0*/  MOV R11, UR5 ;  /* 0x00000005000b7c02 */ /* 0x004fe20008000f00 */
[----:B------:R-:W-:Y:S02]  /*5cf0*/  IMAD.U32 R10, RZ, RZ, UR4 ;  /* 0x00000004ff0a7e24 */ /* 0x000fe4000f8e00ff */
[----:B------:R-:W-:Y:S07]  /*5d00*/  LEPC R20, `(.L_x_109) ;  /* 0x000000001014794e */ /* 0x000fee0000000000 */
[----:B---3-5:R-:W-:Y:S05]  /*5d10*/  CALL.ABS.NOINC R14 ;  /* 0x000000000e007343 */ /* 0x028fea0003c00000 */
.L_x_109:
[----:B------:R-:W1:Y:S01]  /*5d20*/  LDCU.64 UR8, c[0x4][0x80] ;  /* 0x01001000ff0877ac */ /* 0x000e620008000a00 */
[----:B------:R-:W2:Y:S01]  /*5d30*/  LDC.64 R2, c[0x4][R2] ;  /* 0x0100000002027b82 */ /* 0x000ea20000000a00 */
[----:B------:R-:W-:Y:S02]  /*5d40*/  HFMA2 R12, -RZ, RZ, 0, 5.9604644775390625e-08 ;  /* 0x00000001ff0c7431 */ /* 0x000fe400000001ff */
[----:B------:R-:W-:Y:S02]  /*5d50*/  IMAD.MOV.U32 R8, RZ, RZ, 0x70 ;  /* 0x00000070ff087424 */ /* 0x000fe400078e00ff */
[----:B------:R-:W-:Y:S01]  /*5d60*/  IMAD.MOV.U32 R13, RZ, RZ, RZ ;  /* 0x000000ffff0d7224 */ /* 0x000fe200078e00ff */
[----:B------:R-:W3:Y:S01]  /*5d70*/  LDCU.64 UR6, c[0x4][0x88] ;  /* 0x01001100ff0677ac */ /* 0x000ee20008000a00 */
[----:B------:R-:W4:Y:S01]  /*5d80*/  LDCU.64 UR4, c[0x4][0x8] ;  /* 0x01000100ff0477ac */ /* 0x000f220008000a00 */
[----:B-1----:R-:W-:Y:S02]  /*5d90*/  MOV R4, UR8 ;  /* 0x0000000800047c02 */ /* 0x002fe40008000f00 */
[----:B------:R-:W-:Y:S02]  /*5da0*/  MOV R5, UR9 ;  /* 0x0000000900057c02 */ /* 0x000fe40008000f00 */
[----:B---3--:R-:W-:Y:S01]  /*5db0*/  MOV R7, UR7 ;  /* 0x0000000700077c02 */ /* 0x008fe20008000f00 */
[----:B------:R-:W-:Y:S01]  /*5dc0*/  IMAD.U32 R6, RZ, RZ, UR6 ;  /* 0x00000006ff067e24 */ /* 0x000fe2000f8e00ff */
[----:B----4-:R-:W-:Y:S01]  /*5dd0*/  MOV R11, UR5 ;  /* 0x00000005000b7c02 */ /* 0x010fe20008000f00 */
[----:B------:R-:W-:Y:S02]  /*5de0*/  IMAD.U32 R10, RZ, RZ, UR4 ;  /* 0x00000004ff0a7e24 */ /* 0x000fe4000f8e00ff */
[----:B------:R-:W-:Y:S07]  /*5df0*/  LEPC R20, `(.L_x_108) ;  /* 0x000000001014794e */ /* 0x000fee0000000000 */
[----:B--2---:R-:W-:Y:S05]  /*5e00*/  CALL.ABS.NOINC R2 ;  /* 0x0000000002007343 */ /* 0x004fea0003c00000 */
.L_x_108:
[----:B------:R-:W-:Y:S05]  /*5e10*/  BSYNC.RECONVERGENT B6 ;  /* 0x0000000000067941 */ /* 0x000fea0003800200 */
.L_x_107:
[----:B------:R-:W-:Y:S02]  /*5e20*/  ISETP.NE.U32.AND P4, PT, R90, RZ, PT ;  /* 0x000000ff5a00720c */ /* 0x000fe40003f85070 */
[----:B------:R-:W-:Y:S02]  /*5e30*/  ISETP.NE.U32.AND P1, PT, R86, RZ, PT ;  /* 0x000000ff5600720c */ /* 0x000fe40003f25070 */
[----:B------:R-:W-:Y:S02]  /*5e40*/  ISETP.NE.AND.EX P4, PT, R91, RZ, PT, P4 ;  /* 0x000000ff5b00720c */ /* 0x000fe40003f85340 */
[----:B------:R-:W-:Y:S02]  /*5e50*/  PLOP3.LUT P0, PT, PT, PT, PT, 0x8, 0x80 ;  /* 0x000000000080781c */ /* 0x000fe40003f0e170 */
[----:B------:R-:W-:Y:S02]  /*5e60*/  ISETP.NE.AND.EX P1, PT, R87, RZ, PT, P1 ;  /* 0x000000ff5700720c */ /* 0x000fe40003f25310 */
[----:B------:R-:W-:Y:S02]  /*5e70*/  P2R R115, PR, RZ, 0x1 ;  /* 0x00000001ff737803 */ /* 0x000fe40000000000 */
[----:B------:R-:W-:Y:S05]  /*5e80*/  LOP3.LUT R105, R105, 0x1, RZ, 0x3c, !PT ;  /* 0x0000000169697812 */ /* 0x000fea00078e3cff */
[----:B------:R-:W-:Y:S05]  /*5e90*/  @!P4 BRA `(.L_x_110) ;  /* 0x00000000002cc947 */ /* 0x000fea0003800000 */
[----:B------:R-:W-:Y:S01]  /*5ea0*/  ISETP.NE.U32.AND P0, PT, R88, RZ, PT ;  /* 0x000000ff5800720c */ /* 0x000fe20003f05070 */
[----:B------:R-:W-:Y:S03]  /*5eb0*/  IMAD.MOV.U32 R96, RZ, RZ, 0x1 ;  /* 0x00000001ff607424 */ /* 0x000fe600078e00ff */
[----:B------:R-:W-:Y:S11]  /*5ec0*/  ISETP.NE.AND.EX P0, PT, R89, RZ, PT, P0 ;  /* 0x000000ff5900720c */ /* 0x000ff60003f05300 */
[----:B------:R-:W-:Y:S02]  /*5ed0*/  @!UPT UIADD3 URZ, UPT, UPT, URZ, URZ, URZ ;  /* 0x000000fffffff290 */ /* 0x000fe4000fffe0ff */
[----:B------:R-:W1:Y:S01]  /*5ee0*/  @P0 LDC.64 R2, c[0x0][0x888] ;  /* 0x00022200ff020b82 */ /* 0x000e620000000a00 */
[----:B------:R-:W-:Y:S04]  /*5ef0*/  @P0 IMAD R0, R90, UR36, RZ ;  /* 0x000000245a000c24 */ /* 0x000fe8000f8e02ff */
[----:B-1----:R-:W-:Y:S04]  /*5f00*/  @P0 IMAD.WIDE R2, R0, 0x4, R2 ;  /* 0x0000000400020825 */ /* 0x002fe800078e0202 */
[----:B------:R-:W-:Y:S01]  /*5f10*/  HFMA2 R0, -RZ, RZ, 0, 5.9604644775390625e-08 ;  /* 0x00000001ff007431 */ /* 0x000fe200000001ff */
[----:B-----5:R1:W5:Y:S04]  /*5f20*/  @P0 LDG.E R49, desc[UR44][R2.64] ;  /* 0x0000002c02310981 */ /* 0x020368000c1e1900 */
[----:B------:R-:W-:Y:S01]  /*5f30*/  @!P0 PRMT R96, R0, 0x7610, R96 ;  /* 0x0000761000608816 */ /* 0x000fe20000000060 */
[----:B-1----:R-:W2:Y:S06]  /*5f40*/  @!P0 LDC R49, c[0x0][0x880] ;  /* 0x00022000ff318b82 */ /* 0x002eac0000000800 */
.L_x_110:
[----:B------:R-:W-:Y:S05]  /*5f50*/  @!P1 BRA `(.L_x_111) ;  /* 0x0000000000209947 */ /* 0x000fea0003800000 */
[----:B------:R-:W-:Y:S04]  /*5f60*/  ISETP.NE.U32.AND P0, PT, R84, RZ, PT ;  /* 0x000000ff5400720c */ /* 0x000fe80003f05070 */
[----:B------:R-:W-:Y:S11]  /*5f70*/  ISETP.NE.AND.EX P0, PT, R85, RZ, PT, P0 ;  /* 0x000000ff5500720c */ /* 0x000ff60003f05300 */
[----:B------:R-:W-:Y:S02]  /*5f80*/  @!UPT UIADD3 URZ, UPT, UPT, URZ, URZ, URZ ;  /* 0x000000fffffff290 */ /* 0x000fe4000fffe0ff */
[----:B------:R-:W1:Y:S01]  /*5f90*/  @P0 LDC.64 R2, c[0x0][0x8a8] ;  /* 0x00022a00ff020b82 */ /* 0x000e620000000a00 */
[----:B------:R-:W-:Y:S04]  /*5fa0*/  @P0 IMAD R0, R86, UR36, RZ ;  /* 0x0000002456000c24 */ /* 0x000fe8000f8e02ff */
[----:B-1----:R-:W-:Y:S05]  /*5fb0*/  @P0 IMAD.WIDE R2, R0, 0x4, R2 ;  /* 0x0000000400020825 */ /* 0x002fea00078e0202 */
[----:B-----5:R1:W5:Y:S02]  /*5fc0*/  @P0 LDG.E R47, desc[UR44][R2.64] ;  /* 0x0000002c022f0981 */ /* 0x020364000c1e1900 */
[----:B-1----:R-:W3:Y:S02]  /*5fd0*/  @!P0 LDC R47, c[0x0][0x8a0] ;  /* 0x00022800ff2f8b82 */ /* 0x002ee40000000800 */
.L_x_111:
[----:B------:R-:W-:Y:S01]  /*5fe0*/  UISETP.NE.AND UP0, UPT, UR48, URZ, UPT ;  /* 0x000000ff3000728c */ /* 0x000fe2000bf05270 */
[----:B------:R-:W-:Y:S08]  /*5ff0*/  ISETP.NE.AND P5, PT, R115, RZ, PT ;  /* 0x000000ff7300720c */ /* 0x000ff00003fa5270 */
[----:B------:R-:W-:Y:S05]  /*6000*/  BRA.U !UP0, `(.L_x_112) ;  /* 0x0000000108407547 */ /* 0x000fea000b800000 */
[----:B------:R-:W-:Y:S02]  /*6010*/  ISETP.NE.U32.AND P0, PT, R90, RZ, PT ;  /* 0x000000ff5a00720c */ /* 0x000fe40003f05070 */
[----:B------:R-:W-:Y:S02]  /*6020*/  PLOP3.LUT P1, PT, PT, PT, PT, 0x80, 0x8 ;  /* 0x000000000008781c */ /* 0x000fe40003f2f070 */
[----:B------:R-:W-:Y:S11]  /*6030*/  ISETP.NE.AND.EX P0, PT, R91, RZ, PT, P0 ;  /* 0x000000ff5b00720c */ /* 0x000ff60003f05300 */
[----:B------:R-:W-:Y:S02]  /*6040*/  @!UPT UIADD3 URZ, UPT, UPT, URZ, URZ, URZ ;  /* 0x000000fffffff290 */ /* 0x000fe4000fffe0ff */
[----:B------:R-:W-:Y:S01]  /*6050*/  @P0 LOP3.LUT P2, RZ, R96, 0xff, RZ, 0xc0, !PT ;  /* 0x000000ff60ff0812 */ /* 0x000fe2000784c0ff */
[----:B------:R-:W1:Y:S01]  /*6060*/  @P0 LDC.64 R2, c[0x0][0x888] ;  /* 0x00022200ff020b82 */ /* 0x000e620000000a00 */
[C---:B--2--5:R-:W-:Y:S02]  /*6070*/  @!P0 FSETP.EQ.AND P5, PT, R49.reuse, RZ, PT ;  /* 0x000000ff3100820b */ /* 0x064fe40003fa2000 */
[----:B------:R-:W-:Y:S02]  /*6080*/  @P0 PLOP3.LUT P1, PT, P2, PT, PT, 0x80, 0x8 ;  /* 0x000000000008081c */ /* 0x000fe4000172f070 */
[----:B------:R-:W-:Y:S04]  /*6090*/  @P0 FSETP.NEU.AND P2, PT, R49, RZ, PT ;  /* 0x000000ff3100020b */ /* 0x000fe80003f4d000 */
[----:B------:R-:W-:Y:S02]  /*60a0*/  @P0 SEL R0, RZ, 0xffffffff, P2 ;  /* 0xffffffffff000807 */ /* 0x000fe40001000000 */
[----:B-1----:R-:W-:Y:S04]  /*60b0*/  @P0 ISETP.NE.U32.AND P3, PT, R2, RZ, PT ;  /* 0x000000ff0200020c */ /* 0x002fe80003f65070 */
[----:B------:R-:W-:Y:S04]  /*60c0*/  @P0 ISETP.NE.AND.EX P3, PT, R3, RZ, PT, P3 ;  /* 0x000000ff0300020c */ /* 0x000fe80003f65330 */
[----:B------:R-:W-:Y:S04]  /*60d0*/  @!P1 SEL R0, RZ, 0xffffffff, P3 ;  /* 0xffffffffff009807 */ /* 0x000fe80001800000 */
[----:B------:R-:W-:Y:S04]  /*60e0*/  @P0 LOP3.LUT R0, R0, 0x1, RZ, 0xc0, !PT ;  /* 0x0000000100000812 */ /* 0x000fe800078ec0ff */
[----:B------:R-:W-:Y:S04]  /*60f0*/  @P0 ISETP.EQ.U32.AND P5, PT, R0, 0x1, PT ;  /* 0x000000010000080c */ /* 0x000fe80003fa2070 */
[----:B------:R-:W-:Y:S09]  /*6100*/  P2R R115, PR, RZ, 0x20 ;  /* 0x00000020ff737803 */ /* 0x000ff20000000000 */
.L_x_112:
[----:B------:R-:W-:Y:S01]  /*6110*/  @!P5 SHF.L.U32 R0, R105, 0x1f, RZ ;  /* 0x0000001f6900d819 */ /* 0x000fe200000006ff */
[----:B------:R-:W-:Y:S01]  /*6120*/  BSSY B1, `(.L_x_113) ;  /* 0x0000033000017945 */ /* 0x000fe20003800000 */
[C---:B------:R-:W-:Y:S01]  /*6130*/  LEA R116, R45.reuse, UR46, 0x3 ;  /* 0x0000002e2d747c11 */ /* 0x040fe2000f8e18ff */
[----:B------:R-:W-:Y:S01]  /*6140*/  IMAD.MOV.U32 R61, RZ, RZ, 0x1 ;  /* 0x00000001ff3d7424 */ /* 0x000fe200078e00ff */
[----:B------:R1:W4:Y:S01]  /*6150*/  @!P5 SYNCS.PHASECHK.TRANS64.TRYWAIT P1, [UR46+0x80], R0 ;  /* 0x00008000ff00d5a7 */ /* 0x000322000802112e */
[----:B------:R-:W-:Y:S01]  /*6160*/  ISETP.NE.U32.AND P3, PT, RZ, UR38, PT ;  /* 0x00000026ff007c0c */ /* 0x000fe2000bf65070 */
[----:B------:R-:W-:Y:S01]  /*6170*/  IMAD R48, R45, 0x80, R46 ;  /* 0x000000802d307824 */ /* 0x000fe200078e022e */
[----:B--2--5:R-:W-:Y:S01]  /*6180*/  FSETP.NEU.AND P2, PT, R49, RZ, PT ;  /* 0x000000ff3100720b */ /* 0x024fe20003f4d000 */
[----:B------:R-:W-:Y:S01]  /*6190*/  IMAD R114, R109, -0x10, R107 ;  /* 0xfffffff06d727824 */ /* 0x000fe200078e026b */
[----:B------:R-:W-:Y:S01]  /*61a0*/  ISETP.NE.AND.EX P3, PT, RZ, UR39, PT, P3 ;  /* 0x00000027ff007c0c */ /* 0x000fe2000bf65330 */
[----:B------:R-:W-:Y:S01]  /*61b0*/  IMAD.MOV.U32 R60, RZ, RZ, RZ ;  /* 0x000000ffff3c7224 */ /* 0x000fe200078e00ff */
[----:B------:R-:W-:Y:S02]  /*61c0*/  SEL R2, RZ, 0xffffffff, P2 ;  /* 0xffffffffff027807 */ /* 0x000fe40001000000 */
[----:B------:R-:W-:Y:S02]  /*61d0*/  CS2R R82, SRZ ;  /* 0x0000000000527805 */ /* 0x000fe4000001ff00 */
[----:B------:R-:W-:Y:S02]  /*61e0*/  SEL R3, RZ, 0xffffffff, P3 ;  /* 0xffffffffff037807 */ /* 0x000fe40001800000 */
[----:B------:R-:W-:Y:S02]  /*61f0*/  CS2R R80, SRZ ;  /* 0x0000000000507805 */ /* 0x000fe4000001ff00 */
[----:B------:R-:W-:Y:S02]  /*6200*/  LOP3.LUT P3, R112, R96, 0xff, RZ, 0xc0, !PT ;  /* 0x000000ff60707812 */ /* 0x000fe4000786c0ff */
[----:B------:R-:W-:Y:S02]  /*6210*/  CS2R R74, SRZ ;  /* 0x00000000004a7805 */ /* 0x000fe4000001ff00 */
[----:B------:R-:W-:Y:S02]  /*6220*/  CS2R R72, SRZ ;  /* 0x0000000000487805 */ /* 0x000fe4000001ff00 */
[----:B------:R-:W-:Y:S02]  /*6230*/  CS2R R66, SRZ ;  /* 0x0000000000427805 */ /* 0x000fe4000001ff00 */
[----:B------:R-:W-:Y:S02]  /*6240*/  @P4 SEL R2, R3, R2, !P3 ;  /* 0x0000000203024207 */ /* 0x000fe40005800000 */
[----:B------:R-:W-:Y:S02]  /*6250*/  CS2R R64, SRZ ;  /* 0x0000000000407805 */ /* 0x000fe4000001ff00 */
[----:B------:R-:W-:Y:S02]  /*6260*/  CS2R R58, SRZ ;  /* 0x00000000003a7805 */ /* 0x000fe4000001ff00 */
[----:B------:R-:W-:Y:S02]  /*6270*/  CS2R R56, SRZ ;  /* 0x0000000000387805 */ /* 0x000fe4000001ff00 */
[----:B------:R-:W-:Y:S02]  /*6280*/  LOP3.LUT R2, R2, 0x1, RZ, 0xc0, !PT ;  /* 0x0000000102027812 */ /* 0x000fe400078ec0ff */
[----:B-1----:R-:W-:Y:S02]  /*6290*/  SHF.L.U32 R0, R104, 0x1f, RZ ;  /* 0x0000001f68007819 */ /* 0x002fe400000006ff */
[----:B------:R-:W-:Y:S02]  /*62a0*/  ISETP.NE.U32.AND P2, PT, R2, 0x1, PT ;  /* 0x000000010200780c */ /* 0x000fe40003f45070 */
[----:B------:R1:W2:Y:S02]  /*62b0*/  SYNCS.PHASECHK.TRANS64.TRYWAIT P0, [R116+URZ+0xf0], R0 ;  /* 0x0000f000740075a7 */ /* 0x0002a400080011ff */
[----:B------:R-:W-:Y:S02]  /*62c0*/  P2R R62, PR, RZ, 0x4 ;  /* 0x00000004ff3e7803 */ /* 0x000fe40000000000 */
[----:B----4-:R-:W-:Y:S01]  /*62d0*/  @!P5 SEL R61, RZ, 0x1, !P1 ;  /* 0x00000001ff3dd807 */ /* 0x010fe20004800000 */
[----:B-1----:R-:W-:Y:S06]  /*62e0*/  @P5 BRA `(.L_x_114) ;  /* 0x0000000000585947 */ /* 0x002fec0003800000 */
[----:B------:R-:W-:Y:S01]  /*62f0*/  IMAD.MOV.U32 R83, RZ, RZ, RZ ;  /* 0x000000ffff537224 */ /* 0x000fe200078e00ff */
[----:B------:R-:W-:Y:S01]  /*6300*/  ISETP.NE.AND P1, PT, R61, RZ, PT ;  /* 0x000000ff3d00720c */ /* 0x000fe20003f25270 */
[----:B------:R-:W-:Y:S01]  /*6310*/  BSSY B0, `(.L_x_115) ;  /* 0x000000c000007945 */ /* 0x000fe20003800000 */
[----:B------:R-:W-:Y:S02]  /*6320*/  CS2R R58, SRZ ;  /* 0x00000000003a7805 */ /* 0x000fe4000001ff00 */
[----:B------:R-:W-:Y:S02]  /*6330*/  CS2R R56, SRZ ;  /* 0x0000000000387805 */ /* 0x000fe4000001ff00 */
[----:B------:R-:W-:Y:S02]  /*6340*/  CS2R R66, SRZ ;  /* 0x0000000000427805 */ /* 0x000fe4000001ff00 */
[----:B------:R-:W-:Y:S02]  /*6350*/  CS2R R64, SRZ ;  /* 0x0000000000407805 */ /* 0x000fe4000001ff00 */
[----:B------:R-:W-:Y:S02]  /*6360*/  CS2R R74, SRZ ;  /* 0x00000000004a7805 */ /* 0x000fe4000001ff00 */
[----:B------:R-:W-:Y:S02]  /*6370*/  CS2R R72, SRZ ;  /* 0x0000000000487805 */ /* 0x000fe4000001ff00 */
[----:B------:R-:W-:Y:S01]  /*6380*/  CS2R R80, SRZ ;  /* 0x0000000000507805 */ /* 0x000fe2000001ff00 */
[----:B------:R-:W-:Y:S06]  /*6390*/  @P1 BRA `(.L_x_116) ;  /* 0x00000000000c1947 */ /* 0x000fec0003800000 */
[----:B------:R-:W-:Y:S04]  /*63a0*/  SHF.L.U32 R3, R105, 0x1f, RZ ;  /* 0x0000001f69037819 */ /* 0x000fe800000006ff */
[----:B------:R-:W1:Y:S02]  /*63b0*/  SYNCS.PHASECHK.TRANS64.TRYWAIT P1, [UR46+0x80], R3 ;  /* 0x00008003ff0075a7 */ /* 0x000e64000802112e */
[----:B-1----:R-:W-:Y:S05]  /*63c0*/  @!P1 BRA `(.L_x_117) ;  /* 0x0000004000109947 */ /* 0x002fea0003800000 */
.L_x_116:
[----:B------:R-:W-:Y:S05]  /*63d0*/  BSYNC B0 ;  /* 0x0000000000007941 */ /* 0x000fea0003800000 */
.L_x_115:
[----:B------:R-:W-:Y:S01]  /*63e0*/  ISETP.NE.AND P1, PT, R62, RZ, PT ;  /* 0x000000ff3e00720c */ /* 0x000fe20003f25270 */
[----:B------:R-:W-:Y:S11]  /*63f0*/  HFMA2 R60, -RZ, RZ, 0, 5.9604644775390625e-08 ;  /* 0x00000001ff3c7431 */ /* 0x000ff600000001ff */
[----:B------:R-:W-:Y:S01]  /*6400*/  @!UPT UIADD3 URZ, UPT, UPT, URZ, URZ, URZ ;  /* 0x000000fffffff290 */ /* 0x000fe2000fffe0ff */
[----:B------:R4:W1:Y:S04]  /*6410*/  @P1 LDS.128 R56, [R108] ;  /* 0x000000006c381984 */ /* 0x0008680000000c00 */
[----:B------:R4:W1:Y:S04]  /*6420*/  @P1 LDS.128 R64, [R107+0x10] ;  /* 0x000010006b401984 */ /* 0x0008680000000c00 */
[----:B------:R4:W1:Y:S04]  /*6430*/  @P1 LDS.128 R72, [R106+0x20] ;  /* 0x000020006a481984 */ /* 0x0008680000000c00 */
[----:B------:R4:W1:Y:S02]  /*6440*/  @P1 LDS.128 R80, [R114+0x30] ;  /* 0x0000300072501984 */ /* 0x0008640000000c00 */
.L_x_114:
[----:B------:R-:W-:Y:S05]  /*6450*/  BSYNC B1 ;  /* 0x0000000000017941 */ /* 0x000fea0003800000 */
.L_x_113:
[----:B-1----:R-:W-:Y:S04]  /*6460*/  SHF.R.U32.HI R2, RZ, 0x15, R48 ;  /* 0x00000015ff027819 */ /* 0x002fe80000011630 */
[----:B------:R-:W-:Y:S01]  /*6470*/  LOP3.LUT P1, RZ, R2, 0x3, R100, 0x48, !PT ;  /* 0x0000000302ff7812 */ /* 0x000fe20007824864 */
[----:B------:R-:W-:Y:S01]  /*6480*/  @!UPT UIADD3 URZ, UPT, UPT, URZ, URZ, URZ ;  /* 0x000000fffffff290 */ /* 0x000fe2000fffe0ff */
[----:B--2---:R-:W-:Y:S11]  /*6490*/  @P0 BRA `(.L_x_118) ;  /* 0x0000000000080947 */ /* 0x004ff60003800000 */
[----:B------:R-:W1:Y:S02]  /*64a0*/  SYNCS.PHASECHK.TRANS64.TRYWAIT P0, [R116+URZ+0xf0], R0 ;  /* 0x0000f000740075a7 */ /* 0x000e6400080011ff */
[----:B-1----:R-:W-:Y:S05]  /*64b0*/  @!P0 BRA `(.L_x_119) ;  /* 0x0000003c00ec8947 */ /* 0x002fea0003800000 */
.L_x_118:
[----:B------:R-:W-:Y:S05]  /*64c0*/  @!P1 BRA `(.L_x_120) ;  /* 0x0000000000409947 */ /* 0x000fea0003800000 */
[----:B------:R-:W2:Y:S01]  /*64d0*/  LDCU.64 UR8, c[0x4][0x70] ;  /* 0x01000e00ff0877ac */ /* 0x000ea20008000a00 */
[----:B------:R-:W-:Y:S01]  /*64e0*/  MOV R3, 0x0 ;  /* 0x0000000000037802 */ /* 0x000fe20000000f00 */
[----:B------:R-:W-:Y:S02]  /*64f0*/  HFMA2 R12, -RZ, RZ, 0, 5.9604644775390625e-08 ;  /* 0x00000001ff0c7431 */ /* 0x000fe400000001ff */
[----:B------:R-:W-:Y:S02]  /*6500*/  IMAD.MOV.U32 R8, RZ, RZ, 0x192 ;  /* 0x00000192ff087424 */ /* 0x000fe400078e00ff */
[----:B------:R-:W-:Y:S01]  /*6510*/  IMAD.MOV.U32 R13, RZ, RZ, RZ ;  /* 0x000000ffff0d7224 */ /* 0x000fe200078e00ff */
[----:B------:R-:W5:Y:S01]  /*6520*/  LDCU.64 UR6, c[0x4][0x78] ;  /* 0x01000f00ff0677ac */ /* 0x000f620008000a00 */
[----:B------:R-:W1:Y:S01]  /*6530*/  LDC.64 R2, c[0x4][R3] ;  /* 0x0100000003027b82 */ /* 0x000e620000000a00 */
[----:B------:R-:W3:Y:S01]  /*6540*/  LDCU.64 UR4, c[0x4][0x10] ;  /* 0x01000200ff0477ac */ /* 0x000ee20008000a00 */
[----:B--2---:R-:W-:Y:S01]  /*6550*/  MOV R5, UR9 ;  /* 0x0000000900057c02 */ /* 0x004fe20008000f00 */
[----:B------:R-:W-:Y:S01]  /*6560*/  IMAD.U32 R4, RZ, RZ, UR8 ;  /* 0x00000008ff047e24 */ /* 0x000fe2000f8e00ff */
[----:B-----5:R-:W-:Y:S01]  /*6570*/  MOV R7, UR7 ;  /* 0x0000000700077c02 */ /* 0x020fe20008000f00 */
[----:B------:R-:W-:Y:S01]  /*6580*/  IMAD.U32 R6, RZ, RZ, UR6 ;  /* 0x00000006ff067e24 */ /* 0x000fe2000f8e00ff */
[----:B---3--:R-:W-:Y:S01]  /*6590*/  MOV R11, UR5 ;  /* 0x00000005000b7c02 */ /* 0x008fe20008000f00 */
[----:B------:R-:W-:Y:S02]  /*65a0*/  IMAD.U32 R10, RZ, RZ, UR4 ;  /* 0x00000004ff0a7e24 */ /* 0x000fe4000f8e00ff */
[----:B------:R-:W-:Y:S07]  /*65b0*/  LEPC R20, `(.L_x_120) ;  /* 0x000000001014794e */ /* 0x000fee0000000000 */
[----:B-1--4-:R-:W-:Y:S05]  /*65c0*/  CALL.ABS.NOINC R2 ;  /* 0x0000000002007343 */ /* 0x012fea0003c00000 */
.L_x_120:
[----:B------:R-:W-:Y:S05]  /*65d0*/  WARPSYNC.ALL ;  /* 0x0000000000007948 */ /* 0x000fea0003800000 */
[----:B------:R-:W-:Y:S01]  /*65e0*/  R2UR UR4, R48 ;  /* 0x00000000300472ca */ /* 0x000fe200000e0000 */
[--C-:B------:R-:W-:Y:S01]  /*65f0*/  HADD2.F32 R50, -RZ, R56.reuse.H0_H0 ;  /* 0x20000038ff327230 */ /* 0x100fe20000004100 */
[----:B------:R-:W-:Y:S01]  /*6600*/  ISETP.NE.AND P0, PT, R110, RZ, PT ;  /* 0x000000ff6e00720c */ /* 0x000fe20003f05270 */
[----:B------:R-:W-:Y:S01]  /*6610*/  HADD2.F32 R51, -RZ, R56.H1_H1 ;  /* 0x30000038ff337230 */ /* 0x000fe20000004100 */
[----:B------:R-:W-:Y:S01]  /*6620*/  BSSY.RECONVERGENT B0, `(.L_x_121) ;  /* 0x0000086000007945 */ /* 0x000fe20003800200 */
[--C-:B------:R-:W-:Y:S08]  /*6630*/  HADD2.F32 R52, -RZ, R57.reuse.H0_H0 ;  /* 0x20000039ff347230 */ /* 0x100ff00000004100 */
[----:B------:R-:W1:Y:S02]  /*6640*/  LDTM.x32 R4, tmem[UR4] ;  /* 0x00000004000479ee */ /* 0x000e6400082c0000 */
[C---:B-1-3--:R-:W-:Y:S01]  /*6650*/  FMUL R0, R47.reuse, R4 ;  /* 0x000000042f007220 */ /* 0x04afe20000400000 */
[C---:B------:R-:W-:Y:S01]  /*6660*/  FMUL R2, R47.reuse, R5 ;  /* 0x000000052f027220 */ /* 0x040fe20000400000 */
[C---:B------:R-:W-:Y:S01]  /*6670*/  FMUL R4, R47.reuse, R8 ;  /* 0x000000082f047220 */ /* 0x040fe20000400000 */
[----:B------:R-:W-:Y:S01]  /*6680*/  FMUL R3, R47, R6 ;  /* 0x000000062f037220 */ /* 0x000fe20000400000 */
[C---:B------:R-:W-:Y:S01]  /*6690*/  FFMA R0, R49.reuse, R50, R0 ;  /* 0x0000003231007223 */ /* 0x040fe20000000000 */
[----:B------:R-:W-:Y:S01]  /*66a0*/  FFMA R2, R49, R51, R2 ;  /* 0x0000003331027223 */ /* 0x000fe20000000002 */
[C---:B------:R-:W-:Y:S01]  /*66b0*/  FMUL R5, R47.reuse, R9 ;  /* 0x000000092f057220 */ /* 0x040fe20000400000 */
        /* <DEDUP_REMOVED lines=16> */
[----:B------:R-:W-:Y:S02]  /*67c0*/  HADD2.F32 R32, -RZ, R57.H1_H1 ;  /* 0x30000039ff207230 */ /* 0x000fe40000004100 */
[C---:B------:R-:W-:Y:S01]  /*67d0*/  FMUL R26, R47.reuse, R30 ;  /* 0x0000001e2f1a7220 */ /* 0x040fe20000400000 */
[----:B------:R-:W-:Y:S01]  /*67e0*/  FMUL R29, R47, R33 ;  /* 0x000000212f1d7220 */ /* 0x000fe20000400000 */
[--C-:B------:R-:W-:Y:S02]  /*67f0*/  HADD2.F32 R33, -RZ, R58.reuse.H0_H0 ;  /* 0x2000003aff217230 */ /* 0x100fe40000004100 */
[----:B------:R-:W-:Y:S01]  /*6800*/  FFMA R3, R49, R52, R3 ;  /* 0x0000003431037223 */ /* 0x000fe20000000003 */
[C---:B------:R-:W-:Y:S01]  /*6810*/  FMUL R7, R47.reuse, R7 ;  /* 0x000000072f077220 */ /* 0x040fe20000400000 */
[----:B------:R-:W-:Y:S01]  /*6820*/  FMUL R30, R47, R34 ;  /* 0x000000222f1e7220 */ /* 0x000fe20000400000 */
[----:B------:R-:W-:Y:S01]  /*6830*/  HADD2.F32 R34, -RZ, R58.H1_H1 ;  /* 0x3000003aff227230 */ /* 0x000fe20000004100 */
[----:B------:R-:W-:Y:S01]  /*6840*/  F2FP.RELU.F16.F32.PACK_AB R52, R2, R0 ;  /* 0x000000000234723e */ /* 0x000fe200000008ff */
[--C-:B------:R-:W-:Y:S02]  /*6850*/  HADD2.F32 R0, -RZ, R59.reuse.H0_H0 ;  /* 0x2000003bff007230 */ /* 0x100fe40000004100 */
[C---:B------:R-:W-:Y:S01]  /*6860*/  FFMA R7, R49.reuse, R32, R7 ;  /* 0x0000002031077223 */ /* 0x040fe20000000007 */
[----:B------:R-:W-:Y:S02]  /*6870*/  HADD2.F32 R2, -RZ, R59.H1_H1 ;  /* 0x3000003bff027230 */ /* 0x000fe40000004100 */
[C---:B------:R-:W-:Y:S01]  /*6880*/  FFMA R4, R49.reuse, R33, R4 ;  /* 0x0000002131047223 */ /* 0x040fe20000000004 */
[C---:B------:R-:W-:Y:S01]  /*6890*/  FFMA R5, R49.reuse, R34, R5 ;  /* 0x0000002231057223 */ /* 0x040fe20000000005 */
[----:B------:R-:W-:Y:S01]  /*68a0*/  FFMA R6, R49, R0, R6 ;  /* 0x0000000031067223 */ /* 0x000fe20000000006 */
[--C-:B------:R-:W-:Y:S02]  /*68b0*/  HADD2.F32 R0, -RZ, R64.reuse.H0_H0 ;  /* 0x20000040ff007230 */ /* 0x100fe40000004100 */
[----:B------:R-:W-:Y:S01]  /*68c0*/  FMUL R11, R47, R11 ;  /* 0x0000000b2f0b7220 */ /* 0x000fe20000400000 */
[----:B------:R-:W-:Y:S01]  /*68d0*/  F2FP.RELU.F16.F32.PACK_AB R53, R7, R3 ;  /* 0x000000030735723e */ /* 0x000fe200000008ff */
[--C-:B------:R-:W-:Y:S02]  /*68e0*/  HADD2.F32 R3, -RZ, R65.reuse.H0_H0 ;  /* 0x20000041ff037230 */ /* 0x100fe40000004100 */
[----:B------:R-:W-:Y:S01]  /*68f0*/  FMUL R15, R47, R15 ;  /* 0x0000000f2f0f7220 */ /* 0x000fe20000400000 */
[C---:B------:R-:W-:Y:S01]  /*6900*/  FFMA R11, R49.reuse, R2, R11 ;  /* 0x00000002310b7223 */ /* 0x040fe2000000000b */
[----:B------:R-:W-:Y:S02]  /*6910*/  HADD2.F32 R2, -RZ, R64.H1_H1 ;  /* 0x30000040ff027230 */ /* 0x000fe40000004100 */
[----:B------:R-:W-:Y:S01]  /*6920*/  FFMA R8, R49, R0, R8 ;  /* 0x0000000031087223 */ /* 0x000fe20000000008 */
[----:B------:R-:W-:Y:S02]  /*6930*/  HADD2.F32 R0, -RZ, R65.H1_H1 ;  /* 0x30000041ff007230 */ /* 0x000fe40000004100 */
[C---:B------:R-:W-:Y:S01]  /*6940*/  FMUL R19, R47.reuse, R19 ;  /* 0x000000132f137220 */ /* 0x040fe20000400000 */
[----:B------:R-:W-:Y:S01]  /*6950*/  FMUL R23, R47, R23 ;  /* 0x000000172f177220 */ /* 0x000fe20000400000 */
[C---:B------:R-:W-:Y:S01]  /*6960*/  FFMA R9, R49.reuse, R2, R9 ;  /* 0x0000000231097223 */ /* 0x040fe20000000009 */
[C---:B------:R-:W-:Y:S01]  /*6970*/  FFMA R10, R49.reuse, R3, R10 ;  /* 0x00000003310a7223 */ /* 0x040fe2000000000a */
[----:B------:R-:W-:Y:S01]  /*6980*/  FFMA R15, R49, R0, R15 ;  /* 0x00000000310f7223 */ /* 0x000fe2000000000f */
[--C-:B------:R-:W-:Y:S02]  /*6990*/  HADD2.F32 R2, -RZ, R66.reuse.H0_H0 ;  /* 0x20000042ff027230 */ /* 0x100fe40000004100 */
[----:B------:R-:W-:Y:S01]  /*69a0*/  FMUL R27, R47, R27 ;  /* 0x0000001b2f1b7220 */ /* 0x000fe20000400000 */
[----:B------:R-:W-:Y:S01]  /*69b0*/  HADD2.F32 R0, -RZ, R66.H1_H1 ;  /* 0x30000042ff007230 */ /* 0x000fe20000004100 */
[----:B------:R-:W-:Y:S01]  /*69c0*/  F2FP.RELU.F16.F32.PACK_AB R54, R5, R4 ;  /* 0x000000040536723e */ /* 0x000fe200000008ff */
[--C-:B------:R-:W-:Y:S02]  /*69d0*/  HADD2.F32 R3, -RZ, R67.reuse.H0_H0 ;  /* 0x20000043ff037230 */ /* 0x100fe40000004100 */
[C---:B------:R-:W-:Y:S01]  /*69e0*/  FFMA R12, R49.reuse, R2, R12 ;  /* 0x00000002310c7223 */ /* 0x040fe2000000000c */
[--C-:B------:R-:W-:Y:S02]  /*69f0*/  HADD2.F32 R2, -RZ, R72.reuse.H0_H0 ;  /* 0x20000048ff027230 */ /* 0x100fe40000004100 */
[C---:B------:R-:W-:Y:S01]  /*6a00*/  FFMA R13, R49.reuse, R0, R13 ;  /* 0x00000000310d7223 */ /* 0x040fe2000000000d */
[----:B------:R-:W-:Y:S02]  /*6a10*/  HADD2.F32 R0, -RZ, R67.H1_H1 ;  /* 0x30000043ff007230 */ /* 0x000fe40000004100 */
[----:B------:R-:W-:Y:S01]  /*6a20*/  FFMA R14, R49, R3, R14 ;  /* 0x00000003310e7223 */ /* 0x000fe2000000000e */
[----:B------:R-:W-:Y:S01]  /*6a30*/  HADD2.F32 R3, -RZ, R72.H1_H1 ;  /* 0x30000048ff037230 */ /* 0x000fe20000004100 */
[----:B------:R-:W-:Y:S01]  /*6a40*/  F2FP.RELU.F16.F32.PACK_AB R55, R11, R6 ;  /* 0x000000060b37723e */ /* 0x000fe200000008ff */
[----:B------:R-:W-:Y:S01]  /*6a50*/  FMUL R31, R47, R31 ;  /* 0x0000001f2f1f7220 */ /* 0x000fe20000400000 */
[C---:B------:R-:W-:Y:S01]  /*6a60*/  FFMA R19, R49.reuse, R0, R19 ;  /* 0x0000000031137223 */ /* 0x040fe20000000013 */
[--C-:B------:R-:W-:Y:S02]  /*6a70*/  HADD2.F32 R0, -RZ, R73.reuse.H0_H0 ;  /* 0x20000049ff007230 */ /* 0x100fe40000004100 */
[C---:B------:R-:W-:Y:S01]  /*6a80*/  FFMA R16, R49.reuse, R2, R16 ;  /* 0x0000000231107223 */ /* 0x040fe20000000010 */
[----:B------:R1:W-:Y:S01]  /*6a90*/  STS.128 [R108], R52 ;  /* 0x000000346c007388 */ /* 0x0003e20000000c00 */
[C---:B------:R-:W-:Y:S01]  /*6aa0*/  FFMA R17, R49.reuse, R3, R17 ;  /* 0x0000000331117223 */ /* 0x040fe20000000011 */
[----:B------:R-:W-:Y:S02]  /*6ab0*/  HADD2.F32 R2, -RZ, R73.H1_H1 ;  /* 0x30000049ff027230 */ /* 0x000fe40000004100 */
[----:B------:R-:W-:Y:S01]  /*6ac0*/  FFMA R18, R49, R0, R18 ;  /* 0x0000000031127223 */ /* 0x000fe20000000012 */
[--C-:B------:R-:W-:Y:S01]  /*6ad0*/  HADD2.F32 R0, -RZ, R74.reuse.H0_H0 ;  /* 0x2000004aff007230 */ /* 0x100fe20000004100 */
[----:B------:R-:W-:Y:S01]  /*6ae0*/  F2FP.RELU.F16.F32.PACK_AB R8, R9, R8 ;  /* 0x000000080908723e */ /* 0x000fe200000008ff */
[--C-:B------:R-:W-:Y:S02]  /*6af0*/  HADD2.F32 R3, -RZ, R75.reuse.H0_H0 ;  /* 0x2000004bff037230 */ /* 0x100fe40000004100 */
[C---:B------:R-:W-:Y:S01]  /*6b00*/  FFMA R23, R49.reuse, R2, R23 ;  /* 0x0000000231177223 */ /* 0x040fe20000000017 */
[----:B------:R-:W-:Y:S02]  /*6b10*/  HADD2.F32 R2, -RZ, R74.H1_H1 ;  /* 0x3000004aff027230 */ /* 0x000fe40000004100 */
[----:B------:R-:W-:Y:S01]  /*6b20*/  FFMA R20, R49, R0, R20 ;  /* 0x0000000031147223 */ /* 0x000fe20000000014 */
[----:B------:R-:W-:Y:S01]  /*6b30*/  HADD2.F32 R0, -RZ, R75.H1_H1 ;  /* 0x3000004bff007230 */ /* 0x000fe20000004100 */
[----:B------:R-:W-:Y:S01]  /*6b40*/  F2FP.RELU.F16.F32.PACK_AB R9, R15, R10 ;  /* 0x0000000a0f09723e */ /* 0x000fe200000008ff */
[----:B------:R-:W-:Y:S02]  /*6b50*/  HADD2.F32 R4, -RZ, R83.H0_H0 ;  /* 0x20000053ff047230 */ /* 0x000fe40000004100 */
[C---:B------:R-:W-:Y:S01]  /*6b60*/  FFMA R21, R49.reuse, R2, R21 ;  /* 0x0000000231157223 */ /* 0x040fe20000000015 */
[C---:B------:R-:W-:Y:S01]  /*6b70*/  FFMA R22, R49.reuse, R3, R22 ;  /* 0x0000000331167223 */ /* 0x040fe20000000016 */
[----:B------:R-:W-:Y:S01]  /*6b80*/  FFMA R27, R49, R0, R27 ;  /* 0x00000000311b7223 */ /* 0x000fe2000000001b */
[--C-:B------:R-:W-:Y:S01]  /*6b90*/  HADD2.F32 R2, -RZ, R80.reuse.H0_H0 ;  /* 0x20000050ff027230 */ /* 0x100fe20000004100 */
[----:B------:R-:W-:Y:S01]  /*6ba0*/  F2FP.RELU.F16.F32.PACK_AB R10, R13, R12 ;  /* 0x0000000c0d0a723e */ /* 0x000fe200000008ff */
[----:B------:R-:W-:Y:S01]  /*6bb0*/  HADD2.F32 R0, -RZ, R80.H1_H1 ;  /* 0x30000050ff007230 */ /* 0x000fe20000004100 */
[----:B------:R-:W-:Y:S01]  /*6bc0*/  F2FP.RELU.F16.F32.PACK_AB R11, R19, R14 ;  /* 0x0000000e130b723e */ /* 0x000fe200000008ff */
[--C-:B------:R-:W-:Y:S02]  /*6bd0*/  HADD2.F32 R3, -RZ, R81.reuse.H0_H0 ;  /* 0x20000051ff037230 */ /* 0x100fe40000004100 */
[C---:B------:R-:W-:Y:S01]  /*6be0*/  FFMA R24, R49.reuse, R2, R24 ;  /* 0x0000000231187223 */ /* 0x040fe20000000018 */
[--C-:B------:R-:W-:Y:S02]  /*6bf0*/  HADD2.F32 R2, -RZ, R82.reuse.H0_H0 ;  /* 0x20000052ff027230 */ /* 0x100fe40000004100 */
[C---:B------:R-:W-:Y:S01]  /*6c00*/  FFMA R25, R49.reuse, R0, R25 ;  /* 0x0000000031197223 */ /* 0x040fe20000000019 */
[----:B------:R1:W-:Y:S01]  /*6c10*/  STS.128 [R107+0x10], R8 ;  /* 0x000010086b007388 */ /* 0x0003e20000000c00 */
[----:B------:R-:W-:Y:S02]  /*6c20*/  HADD2.F32 R0, -RZ, R81.H1_H1 ;  /* 0x30000051ff007230 */ /* 0x000fe40000004100 */
[----:B------:R-:W-:Y:S01]  /*6c30*/  FFMA R26, R49, R3, R26 ;  /* 0x00000003311a7223 */ /* 0x000fe2000000001a */
[----:B------:R-:W-:Y:S01]  /*6c40*/  HADD2.F32 R3, -RZ, R82.H1_H1 ;  /* 0x30000052ff037230 */ /* 0x000fe20000004100 */
[----:B------:R-:W-:Y:S01]  /*6c50*/  F2FP.RELU.F16.F32.PACK_AB R16, R17, R16 ;  /* 0x000000101110723e */ /* 0x000fe200000008ff */
[----:B------:R-:W-:Y:S01]  /*6c60*/  HADD2.F32 R5, -RZ, R83.H1_H1 ;  /* 0x30000053ff057230 */ /* 0x000fe20000004100 */
[----:B------:R-:W-:Y:S01]  /*6c70*/  F2FP.RELU.F16.F32.PACK_AB R17, R23, R18 ;  /* 0x000000121711723e */ /* 0x000fe200000008ff */
[----:B------:R-:W-:Y:S01]  /*6c80*/  FFMA R31, R49, R0, R31 ;  /* 0x00000000311f7223 */ /* 0x000fe2000000001f */
[----:B------:R-:W-:Y:S01]  /*6c90*/  FMUL R35, R47, R35 ;  /* 0x000000232f237220 */ /* 0x000fe20000400000 */
[----:B------:R-:W-:Y:S01]  /*6ca0*/  F2FP.RELU.F16.F32.PACK_AB R18, R21, R20 ;  /* 0x000000141512723e */ /* 0x000fe200000008ff */
[----:B------:R-:W-:Y:S01]  /*6cb0*/  FFMA R28, R49, R2, R28 ;  /* 0x00000002311c7223 */ /* 0x000fe2000000001c */
[----:B------:R-:W-:Y:S01]  /*6cc0*/  F2FP.RELU.F16.F32.PACK_AB R19, R27, R22 ;  /* 0x000000161b13723e */ /* 0x000fe200000008ff */
[C---:B------:R-:W-:Y:S01]  /*6cd0*/  FFMA R29, R49.reuse, R3, R29 ;  /* 0x00000003311d7223 */ /* 0x040fe2000000001d */
[C---:B------:R-:W-:Y:S01]  /*6ce0*/  FFMA R30, R49.reuse, R4, R30 ;  /* 0x00000004311e7223 */ /* 0x040fe2000000001e */
[----:B------:R-:W-:Y:S01]  /*6cf0*/  FFMA R35, R49, R5, R35 ;  /* 0x0000000531237223 */ /* 0x000fe20000000023 */
[----:B------:R-:W-:Y:S01]  /*6d00*/  F2FP.RELU.F16.F32.PACK_AB R24, R25, R24 ;  /* 0x000000181918723e */ /* 0x000fe200000008ff */
[----:B------:R1:W-:Y:S01]  /*6d10*/  STS.128 [R106+0x20], R16 ;  /* 0x000020106a007388 */ /* 0x0003e20000000c00 */
[----:B------:R-:W-:Y:S02]  /*6d20*/  F2FP.RELU.F16.F32.PACK_AB R25, R31, R26 ;  /* 0x0000001a1f19723e */ /* 0x000fe400000008ff */
[----:B------:R-:W-:Y:S02]  /*6d30*/  F2FP.RELU.F16.F32.PACK_AB R26, R29, R28 ;  /* 0x0000001c1d1a723e */ /* 0x000fe400000008ff */
[----:B------:R-:W-:Y:S05]  /*6d40*/  F2FP.RELU.F16.F32.PACK_AB R27, R35, R30 ;  /* 0x0000001e231b723e */ /* 0x000fea00000008ff */
[----:B------:R1:W-:Y:S01]  /*6d50*/  STS.128 [R114+0x30], R24 ;  /* 0x0000301872007388 */ /* 0x0003e20000000c00 */
[----:B------:R-:W-:Y:S01]  /*6d60*/  @!PT LDS RZ, [RZ] ;  /* 0x00000000fffff984 */ /* 0x000fe20000000800 */
[----:B------:R-:W-:Y:S01]  /*6d70*/  @!PT LDS RZ, [RZ] ;  /* 0x00000000fffff984 */ /* 0x000fe20000000800 */
[----:B------:R-:W-:Y:S01]  /*6d80*/  @!PT LDS RZ, [RZ] ;  /* 0x00000000fffff984 */ /* 0x000fe20000000800 */
[----:B------:R-:W-:Y:S01]  /*6d90*/  @!PT LDS RZ, [RZ] ;  /* 0x00000000fffff984 */ /* 0x000fe20000000800 */
[----:B------:R2:W-:Y:S07]  /*6da0*/  MEMBAR.ALL.CTA ;  /* 0x0000000000007992 */ /* 0x0005ee0000008000 */
[----:B--2---:R-:W2:Y:S02]  /*6db0*/  FENCE.VIEW.ASYNC.S ;  /* 0x00000000000073c6 */ /* 0x004ea40000000000 */
[----:B--2---:R-:W-:Y:S06]  /*6dc0*/  BAR.SYNC.DEFER_BLOCKING 0x1, 0x80 ;  /* 0x0042000000007b1d */ /* 0x004fec0000010000 */
[----:B------:R-:W-:Y:S05]  /*6dd0*/  @P0 BRA `(.L_x_122) ;  /* 0x0000000000280947 */ /* 0x000fea0003800000 */
[----:B------:R-:W-:Y:S02]  /*6de0*/  UIADD3 UR4, UPT, UPT, UR46, 0x200, URZ ;  /* 0x000002002e047890 */ /* 0x000fe4000fffe0ff */
[----:B------:R-:W-:Y:S01]  /*6df0*/  UIADD3 UR6, UP0, UPT, UR50, 0x680, URZ ;  /* 0x0000068032067890 */ /* 0x000fe2000ff1e0ff */
[----:B------:R-:W-:Y:S03]  /*6e00*/  UMOV UR43, UR36 ;  /* 0x00000024002b7c82 */ /* 0x000fe60008000000 */
[----:B------:R-:W-:Y:S01]  /*6e10*/  MOV R101, UR4 ;  /* 0x0000000400657c02 */ /* 0x000fe20008000f00 */
[----:B------:R-:W-:Y:S03]  /*6e20*/  UIADD3.X UR7, UPT, UPT, URZ, UR51, URZ, UP0, !UPT ;  /* 0x00000033ff077290 */ /* 0x000fe600087fe4ff */
[----:B------:R-:W-:Y:S11]  /*6e30*/  R2UR UR40, R101 ;  /* 0x00000000652872ca */ /* 0x000ff600000e0000 */
[----:B------:R-:W-:Y:S02]  /*6e40*/  @!UPT UIADD3 URZ, UPT, UPT, URZ, URZ, URZ ;  /* 0x000000fffffff290 */ /* 0x000fe4000fffe0ff */
[----:B------:R2:W-:Y:S01]  /*6e50*/  UTMASTG.3D [UR40], [UR6] ;  /* 0x00000028060073b5 */ /* 0x0005e20008010000 */
[----:B------:R0:W-:Y:S01]  /*6e60*/  UTMACMDFLUSH ;  /* 0x00000000000079b7 */ /* 0x0001e20000000000 */
[----:B--2---:R-:W-:Y:S04]  /*6e70*/  DEPBAR.LE SB0, 0x1 ;  /* 0x000080400000791a */ /* 0x004fe80000000000 */
.L_x_122:
[----:B------:R-:W-:Y:S05]  /*6e80*/  BSYNC.RECONVERGENT B0 ;  /* 0x0000000000007941 */ /* 0x000fea0003800200 */
.L_x_121:
[----:B------:R-:W-:Y:S01]  /*6e90*/  BAR.SYNC.DEFER_BLOCKING 0x1, 0x80 ;  /* 0x0042000000007b1d */ /* 0x000fe20000010000 */
[----:B------:R-:W-:Y:S01]  /*6ea0*/  ISETP.NE.AND P1, PT, R115, RZ, PT ;  /* 0x000000ff7300720c */ /* 0x000fe20003f25270 */
[----:B------:R-:W-:Y:S01]  /*6eb0*/  UISETP.NE.AND UP0, UPT, UR47, URZ, UPT ;  /* 0x000000ff2f00728c */ /* 0x000fe2000bf05270 */
[----:B------:R-:W-:Y:S11]  /*6ec0*/  LEA R2, R60, UR46, 0x3 ;  /* 0x0000002e3c027c11 */ /* 0x000ff6000f8e18ff */
[----:B------:R-:W-:Y:S01]  /*6ed0*/  @!P1 SHF.L.U32 R3, R105, 0x1f, RZ ;  /* 0x0000001f69039819 */ /* 0x000fe200000006ff */
[----:B------:R-:W-:Y:S06]  /*6ee0*/  BRA.U !UP0, `(.L_x_123) ;  /* 0x0000000108247547 */ /* 0x000fec000b800000 */
[----:B------:R-:W-:Y:S01]  /*6ef0*/  IMAD.U32 R4, RZ, RZ, UR49 ;  /* 0x00000031ff047e24 */ /* 0x000fe2000f8e00ff */
[----:B------:R-:W-:Y:S01]  /*6f00*/  MOV R0, UR37 ;  /* 0x0000002500007c02 */ /* 0x000fe20008000f00 */
[----:B------:R-:W-:Y:S03]  /*6f10*/  UIADD3 UR49, UPT, UPT, UR49, 0x1, URZ ;  /* 0x0000000131317890 */ /* 0x000fe6000fffe0ff */
[----:B------:R-:W-:Y:S01]  /*6f20*/  @!P1 LEA R4, R4, UR46, 0x3 ;  /* 0x0000002e04049c11 */ /* 0x000fe2000f8e18ff */
[----:B------:R-:W-:Y:S04]  /*6f30*/  UISETP.NE.AND UP0, UPT, UR49, 0x4, UPT ;  /* 0x000000043100788c */ /* 0x000fe8000bf05270 */
[----:B------:R-:W-:Y:S01]  /*6f40*/  @!P1 VIADD R4, R4, 0xa0 ;  /* 0x000000a004049836 */ /* 0x000fe20000000000 */
[----:B------:R-:W-:Y:S04]  /*6f50*/  USEL UR49, UR49, URZ, UP0 ;  /* 0x000000ff31317287 */ /* 0x000fe80008000000 */
[----:B------:R-:W-:Y:S04]  /*6f60*/  @!P1 PRMT R0, R0, 0x654, R4 ;  /* 0x0000065400009816 */ /* 0x000fe80000000004 */
[----:B------:R2:W-:Y:S04]  /*6f70*/  @!P1 SYNCS.ARRIVE.TRANS64.RED.A1T0 RZ, [R0+URZ], RZ ;  /* 0x000000ff00ff99a7 */ /* 0x0005e800081004ff */
.L_x_123:
[----:B------:R-:W3:Y:S01]  /*6f80*/  @!P1 SYNCS.PHASECHK.TRANS64.TRYWAIT P0, [R2+URZ+0x80], R3 ;  /* 0x00008003020095a7 */ /* 0x000ee200080011ff */
[----:B------:R-:W-:Y:S01]  /*6f90*/  BSSY B1, `(.L_x_124) ;  /* 0x0000016000017945 */ /* 0x000fe20003800000 */
[----:B---3--:R-:W-:Y:S03]  /*6fa0*/  @!P1 SEL R61, RZ, 0x1, !P0 ;  /* 0x00000001ff3d9807 */ /* 0x008fe60004000000 */
[----:B------:R-:W-:Y:S05]  /*6fb0*/  @P1 BRA `(.L_x_125) ;  /* 0x00000000004c1947 */ /* 0x000fea0003800000 */
[----:B------:R-:W-:Y:S01]  /*6fc0*/  ISETP.NE.AND P0, PT, R61, RZ, PT ;  /* 0x000000ff3d00720c */ /* 0x000fe20003f05270 */
[----:B------:R-:W-:Y:S01]  /*6fd0*/  BSSY B0, `(.L_x_126) ;  /* 0x000000b000007945 */ /* 0x000fe20003800000 */
[----:B------:R-:W-:Y:S11]  /*6fe0*/  ISETP.NE.AND P1, PT, R62, RZ, PT ;  /* 0x000000ff3e00720c */ /* 0x000ff60003f25270 */
[----:B------:R-:W-:Y:S02]  /*6ff0*/  @!UPT UIADD3 URZ, UPT, UPT, URZ, URZ, URZ ;  /* 0x000000fffffff290 */ /* 0x000fe4000fffe0ff */
[C---:B------:R-:W-:Y:S01]  /*7000*/  @P1 IMAD R6, R60.reuse, 0x2000, R108 ;  /* 0x000020003c061824 */ /* 0x040fe200078e026c */
[C---:B------:R-:W-:Y:S01]  /*7010*/  @P1 LEA R4, R60.reuse, R106, 0xd ;  /* 0x0000006a3c041211 */ /* 0x040fe200078e68ff */
[C---:B------:R-:W-:Y:S02]  /*7020*/  @P1 IMAD R5, R60.reuse, 0x2000, R107 ;  /* 0x000020003c051824 */ /* 0x040fe400078e026b */
[----:B------:R-:W-:Y:S01]  /*7030*/  @P1 IMAD R3, R60, 0x2000, R114 ;  /* 0x000020003c031824 */ /* 0x000fe200078e0272 */
[----:B------:R-:W-:Y:S06]  /*7040*/  @P0 BRA `(.L_x_127) ;  /* 0x00000000000c0947 */ /* 0x000fec0003800000 */
[----:B--2---:R-:W-:Y:S04]  /*7050*/  SHF.L.U32 R0, R105, 0x1f, RZ ;  /* 0x0000001f69007819 */ /* 0x004fe800000006ff */
[----:B------:R-:W2:Y:S02]  /*7060*/  SYNCS.PHASECHK.TRANS64.TRYWAIT P0, [R2+URZ+0x80], R0 ;  /* 0x00008000020075a7 */ /* 0x000ea400080011ff */
[----:B--2---:R-:W-:Y:S05]  /*7070*/  @!P0 BRA `(.L_x_128) ;  /* 0x0000003400108947 */ /* 0x004fea0003800000 */
.L_x_127:
[----:B------:R-:W-:Y:S05]  /*7080*/  BSYNC B0 ;  /* 0x0000000000007941 */ /* 0x000fea0003800000 */
.L_x_126:
[----:B------:R-:W-:Y:S02]  /*7090*/  ISETP.NE.AND P0, PT, R62, RZ, PT ;  /* 0x000000ff3e00720c */ /* 0x000fe40003f05270 */
[----:B------:R-:W-:Y:S11]  /*70a0*/  IADD3 R60, PT, PT, R60, 0x1, RZ ;  /* 0x000000013c3c7810 */ /* 0x000ff60007ffe0ff */
[----:B------:R3:W1:Y:S04]  /*70b0*/  @P0 LDS.128 R56, [R6] ;  /* 0x0000000006380984 */ /* 0x0006680000000c00 */
[----:B------:R3:W1:Y:S04]  /*70c0*/  @P0 LDS.128 R64, [R5+0x10] ;  /* 0x0000100005400984 */ /* 0x0006680000000c00 */
[----:B------:R3:W1:Y:S04]  /*70d0*/  @P0 LDS.128 R72, [R4+0x20] ;  /* 0x0000200004480984 */ /* 0x0006680000000c00 */
[----:B------:R3:W1:Y:S02]  /*70e0*/  @P0 LDS.128 R80, [R3+0x30] ;  /* 0x0000300003500984 */ /* 0x0006640000000c00 */
.L_x_125:
[----:B------:R-:W-:Y:S05]  /*70f0*/  BSYNC B1 ;  /* 0x0000000000017941 */ /* 0x000fea0003800000 */
.L_x_124:
[----:B--2---:R-:W-:Y:S05]  /*7100*/  VIADD R0, R48, 0x20 ;  /* 0x0000002030007836 */ /* 0x004fea0000000000 */
[----:B------:R-:W-:Y:S04]  /*7110*/  SHF.R.U32.HI R0, RZ, 0x15, R0 ;  /* 0x00000015ff007819 */ /* 0x000fe80000011600 */
[----:B------:R-:W-:Y:S11]  /*7120*/  LOP3.LUT P0, RZ, R0, 0x3, R100, 0x48, !PT ;  /* 0x0000000300ff7812 */ /* 0x000ff60007804864 */
[----:B------:R-:W-:Y:S02]  /*7130*/  @!UPT UIADD3 URZ, UPT, UPT, URZ, URZ, URZ ;  /* 0x000000fffffff290 */ /* 0x000fe4000fffe0ff */
[----:B------:R-:W-:Y:S05]  /*7140*/  @!P0 BRA `(.L_x_129) ;  /* 0x0000000000408947 */ /* 0x000fea0003800000 */
[----:B------:R-:W2:Y:S01]  /*7150*/  LDCU.64 UR8, c[0x4][0x70] ;  /* 0x01000e00ff0877ac */ /* 0x000ea20008000a00 */
[----:B---3--:R-:W-:Y:S01]  /*7160*/  MOV R3, 0x0 ;  /* 0x0000000000037802 */ /* 0x008fe20000000f00 */
[----:B------:R-:W-:Y:S02]  /*7170*/  HFMA2 R12, -RZ, RZ, 0, 5.9604644775390625e-08 ;  /* 0x00000001ff0c7431 */ /* 0x000fe400000001ff */
[----:B-1----:R-:W-:Y:S02]  /*7180*/  IMAD.MOV.U32 R8, RZ, RZ, 0x192 ;  /* 0x00000192ff087424 */ /* 0x002fe400078e00ff */
[----:B------:R-:W-:Y:S01]  /*7190*/  IMAD.MOV.U32 R13, RZ, RZ, RZ ;  /* 0x000000ffff0d7224 */ /* 0x000fe200078e00ff */
[----:B------:R-:W1:Y:S01]  /*71a0*/  LDCU.64 UR6, c[0x4][0x78] ;  /* 0x01000f00ff0677ac */ /* 0x000e620008000a00 */
[----:B------:R-:W3:Y:S01]  /*71b0*/  LDC.64 R2, c[0x4][R3] ;  /* 0x0100000003027b82 */ /* 0x000ee20000000a00 */
[----:B------:R-:W5:Y:S01]  /*71c0*/  LDCU.64 UR4, c[0x4][0x10] ;  /* 0x01000200ff0477ac */ /* 0x000f620008000a00 */
[----:B--2---:R-:W-:Y:S01]  /*71d0*/  MOV R5, UR9 ;  /* 0x0000000900057c02 */ /* 0x004fe20008000f00 */
[----:B------:R-:W-:Y:S01]  /*71e0*/  IMAD.U32 R4, RZ, RZ, UR8 ;  /* 0x00000008ff047e24 */ /* 0x000fe2000f8e00ff */
[----:B-1----:R-:W-:Y:S01]  /*71f0*/  MOV R7, UR7 ;  /* 0x0000000700077c02 */ /* 0x002fe20008000f00 */
[----:B------:R-:W-:Y:S01]  /*7200*/  IMAD.U32 R6, RZ, RZ, UR6 ;  /* 0x00000006ff067e24 */ /* 0x000fe2000f8e00ff */
[----:B-----5:R-:W-:Y:S01]  /*7210*/  MOV R11, UR5 ;  /* 0x00000005000b7c02 */ /* 0x020fe20008000f00 */
[----:B------:R-:W-:Y:S02]  /*7220*/  IMAD.U32 R10, RZ, RZ, UR4 ;  /* 0x00000004ff0a7e24 */ /* 0x000fe4000f8e00ff */
[----:B------:R-:W-:Y:S07]  /*7230*/  LEPC R20, `(.L_x_129) ;  /* 0x000000001014794e */ /* 0x000fee0000000000 */
[----:B---34-:R-:W-:Y:S05]  /*7240*/  CALL.ABS.NOINC R2 ;  /* 0x0000000002007343 */ /* 0x018fea0003c00000 */
.L_x_129:
[----:B------:R-:W-:Y:S05]  /*7250*/  WARPSYNC.ALL ;  /* 0x0000000000007948 */ /* 0x000fea0003800000 */
[----:B------:R-:W-:Y:S01]  /*7260*/  R2UR UR4, R48 ;  /* 0x00000000300472ca */ /* 0x000fe200000e0000 */
[--C-:B-1-3--:R-:W-:Y:S01]  /*7270*/  HADD2.F32 R3, -RZ, R56.reuse.H0_H0 ;  /* 0x20000038ff037230 */ /* 0x10afe20000004100 */
[----:B------:R-:W-:Y:S01]  /*7280*/  ISETP.NE.AND P6, PT, R115, RZ, PT ;  /* 0x000000ff7300720c */ /* 0x000fe20003fc5270 */
[--C-:B------:R-:W-:Y:S01]  /*7290*/  HADD2.F32 R51, -RZ, R57.reuse.H1_H1 ;  /* 0x30000039ff337230 */ /* 0x100fe20000004100 */
[----:B------:R-:W-:Y:S01]  /*72a0*/  MOV R50, UR49 ;  /* 0x0000003100327c02 */ /* 0x000fe20008000f00 */
[----:B------:R-:W-:Y:S01]  /*72b0*/  BSSY.RECONVERGENT B0, `(.L_x_130) ;  /* 0x000008c000007945 */ /* 0x000fe20003800200 */
[----:B------:R-:W-:Y:S02]  /*72c0*/  MOV R63, UR37 ;  /* 0x00000025003f7c02 */ /* 0x000fe40008000f00 */
[----:B------:R-:W-:Y:S05]  /*72d0*/  ISETP.NE.AND P0, PT, R110, RZ, PT ;  /* 0x000000ff6e00720c */ /* 0x000fea0003f05270 */
[----:B------:R-:W1:Y:S02]  /*72e0*/  LDTM.x32 R4, tmem[UR4+0x20] ;  /* 0x00002004000479ee */ /* 0x000e6400082c0000 */
[----:B------:R-:W-:Y:S04]  /*72f0*/  @!P6 LEA R50, R50, UR46, 0x3 ;  /* 0x0000002e3232ec11 */ /* 0x000fe8000f8e18ff */
[----:B------:R-:W-:Y:S04]  /*7300*/  @!P6 IADD3 R50, PT, PT, R50, 0xa0, RZ ;  /* 0x000000a03232e810 */ /* 0x000fe80007ffe0ff */
[----:B------:R-:W-:Y:S01]  /*7310*/  @!P6 PRMT R63, R63, 0x654, R50 ;  /* 0x000006543f3fe816 */ /* 0x000fe20000000032 */
[----:B------:R-:W-:Y:S02]  /*7320*/  HADD2.F32 R50, -RZ, R57.H0_H0 ;  /* 0x20000039ff327230 */ /* 0x000fe40000004100 */
[C---:B-1----:R-:W-:Y:S01]  /*7330*/  FMUL R0, R47.reuse, R4 ;  /* 0x000000042f007220 */ /* 0x042fe20000400000 */
[----:B------:R-:W-:Y:S02]  /*7340*/  HADD2.F32 R4, -RZ, R56.H1_H1 ;  /* 0x30000038ff047230 */ /* 0x000fe40000004100 */
[C---:B------:R-:W-:Y:S01]  /*7350*/  FMUL R2, R47.reuse, R5 ;  /* 0x000000052f027220 */ /* 0x040fe20000400000 */
[----:B------:R-:W-:Y:S01]  /*7360*/  FMUL R7, R47, R7 ;  /* 0x000000072f077220 */ /* 0x000fe20000400000 */
[----:B------:R-:W-:Y:S01]  /*7370*/  FFMA R0, R49, R3, R0 ;  /* 0x0000000331007223 */ /* 0x000fe20000000000 */
[----:B------:R-:W-:Y:S01]  /*7380*/  FMUL R3, R47, R6 ;  /* 0x000000062f037220 */ /* 0x000fe20000400000 */
[----:B------:R-:W-:Y:S01]  /*7390*/  FFMA R2, R49, R4, R2 ;  /* 0x0000000431027223 */ /* 0x000fe20000000002 */
[C---:B------:R-:W-:Y:S01]  /*73a0*/  FMUL R4, R47.reuse, R8 ;  /* 0x000000082f047220 */ /* 0x040fe20000400000 */
[----:B------:R-:W-:Y:S01]  /*73b0*/  FMUL R8, R47, R12 ;  /* 0x0000000c2f087220 */ /* 0x000fe20000400000 */
[----:B------:R-:W-:Y:S01]  /*73c0*/  FFMA R3, R49, R50, R3 ;  /* 0x0000003231037223 */ /* 0x000fe20000000003 */
[C---:B------:R-:W-:Y:S01]  /*73d0*/  FMUL R12, R47.reuse, R16 ;  /* 0x000000102f0c7220 */ /* 0x040fe20000400000 */
[C---:B------:R-:W-:Y:S01]  /*73e0*/  FMUL R16, R47.reuse, R20 ;  /* 0x000000142f107220 */ /* 0x040fe20000400000 */
[C---:B------:R-:W-:Y:S01]  /*73f0*/  FMUL R20, R47.reuse, R24 ;  /* 0x000000182f147220 */ /* 0x040fe20000400000 */
[C---:B------:R-:W-:Y:S01]  /*7400*/  FMUL R24, R47.reuse, R28 ;  /* 0x0000001c2f187220 */ /* 0x040fe20000400000 */
[C---:B------:R-:W-:Y:S01]  /*7410*/  FMUL R28, R47.reuse, R32 ;  /* 0x000000202f1c7220 */ /* 0x040fe20000400000 */
[--C-:B------:R-:W-:Y:S01]  /*7420*/  HADD2.F32 R32, -RZ, R58.reuse.H0_H0 ;  /* 0x2000003aff207230 */ /* 0x100fe20000004100 */
[----:B------:R-:W-:Y:S01]  /*7430*/  F2FP.RELU.F16.F32.PACK_AB R52, R2, R0 ;  /* 0x000000000234723e */ /* 0x000fe200000008ff */
[----:B------:R-:W-:Y:S02]  /*7440*/  HADD2.F32 R0, -RZ, R58.H1_H1 ;  /* 0x3000003aff007230 */ /* 0x000fe40000004100 */
[----:B------:R-:W-:Y:S01]  /*7450*/  FMUL R5, R47, R9 ;  /* 0x000000092f057220 */ /* 0x000fe20000400000 */
[--C-:B------:R-:W-:Y:S02]  /*7460*/  HADD2.F32 R2, -RZ, R59.reuse.H0_H0 ;  /* 0x2000003bff027230 */ /* 0x100fe40000004100 */
[C---:B------:R-:W-:Y:S01]  /*7470*/  FFMA R7, R49.reuse, R51, R7 ;  /* 0x0000003331077223 */ /* 0x040fe20000000007 */
[C---:B------:R-:W-:Y:S01]  /*7480*/  FFMA R4, R49.reuse, R32, R4 ;  /* 0x0000002031047223 */ /* 0x040fe20000000004 */
[----:B------:R-:W-:Y:S02]  /*7490*/  HADD2.F32 R32, -RZ, R59.H1_H1 ;  /* 0x3000003bff207230 */ /* 0x000fe40000004100 */
[----:B------:R-:W-:Y:S01]  /*74a0*/  FFMA R5, R49, R0, R5 ;  /* 0x0000000031057223 */ /* 0x000fe20000000005 */
[--C-:B------:R-:W-:Y:S01]  /*74b0*/  HADD2.F32 R0, -RZ, R64.reuse.H0_H0 ;  /* 0x20000040ff007230 */ /* 0x100fe20000004100 */
[----:B------:R-:W-:Y:S01]  /*74c0*/  F2FP.RELU.F16.F32.PACK_AB R53, R7, R3 ;  /* 0x000000030735723e */ /* 0x000fe200000008ff */
[----:B------:R-:W-:Y:S01]  /*74d0*/  FMUL R6, R47, R10 ;  /* 0x0000000a2f067220 */ /* 0x000fe20000400000 */
[--C-:B------:R-:W-:Y:S01]  /*74e0*/  HADD2.F32 R3, -RZ, R65.reuse.H0_H0 ;  /* 0x20000041ff037230 */ /* 0x100fe20000004100 */
[----:B------:R-:W-:Y:S01]  /*74f0*/  F2FP.RELU.F16.F32.PACK_AB R54, R5, R4 ;  /* 0x000000040536723e */ /* 0x000fe200000008ff */
[----:B------:R-:W-:Y:S01]  /*7500*/  FMUL R11, R47, R11 ;  /* 0x0000000b2f0b7220 */ /* 0x000fe20000400000 */
[----:B------:R-:W-:Y:S01]  /*7510*/  FFMA R6, R49, R2, R6 ;  /* 0x0000000231067223 */ /* 0x000fe20000000006 */
[----:B------:R-:W-:Y:S02]  /*7520*/  HADD2.F32 R2, -RZ, R64.H1_H1 ;  /* 0x30000040ff027230 */ /* 0x000fe40000004100 */
[----:B------:R-:W-:Y:S01]  /*7530*/  FMUL R9, R47, R13 ;  /* 0x0000000d2f097220 */ /* 0x000fe20000400000 */
[C---:B------:R-:W-:Y:S01]  /*7540*/  FFMA R11, R49.reuse, R32, R11 ;  /* 0x00000020310b7223 */ /* 0x040fe2000000000b */
[----:B------:R-:W-:Y:S01]  /*7550*/  FFMA R8, R49, R0, R8 ;  /* 0x0000000031087223 */ /* 0x000fe20000000008 */
[C---:B------:R-:W-:Y:S01]  /*7560*/  FMUL R10, R47.reuse, R14 ;  /* 0x0000000e2f0a7220 */ /* 0x040fe20000400000 */
[----:B------:R-:W-:Y:S02]  /*7570*/  HADD2.F32 R0, -RZ, R65.H1_H1 ;  /* 0x30000041ff007230 */ /* 0x000fe40000004100 */
[----:B------:R-:W-:Y:S01]  /*7580*/  FMUL R15, R47, R15 ;  /* 0x0000000f2f0f7220 */ /* 0x000fe20000400000 */
[C---:B------:R-:W-:Y:S01]  /*7590*/  FFMA R9, R49.reuse, R2, R9 ;  /* 0x0000000231097223 */ /* 0x040fe20000000009 */
[C---:B------:R-:W-:Y:S01]  /*75a0*/  FFMA R10, R49.reuse, R3, R10 ;  /* 0x00000003310a7223 */ /* 0x040fe2000000000a */
[--C-:B------:R-:W-:Y:S02]  /*75b0*/  HADD2.F32 R2, -RZ, R66.reuse.H0_H0 ;  /* 0x20000042ff027230 */ /* 0x100fe40000004100 */
[----:B------:R-:W-:Y:S01]  /*75c0*/  FFMA R15, R49, R0, R15 ;  /* 0x00000000310f7223 */ /* 0x000fe2000000000f */
[----:B------:R-:W-:Y:S02]  /*75d0*/  HADD2.F32 R3, -RZ, R66.H1_H1 ;  /* 0x30000042ff037230 */ /* 0x000fe40000004100 */
[C---:B------:R-:W-:Y:S01]  /*75e0*/  FMUL R13, R47.reuse, R17 ;  /* 0x000000112f0d7220 */ /* 0x040fe20000400000 */
[--C-:B------:R-:W-:Y:S02]  /*75f0*/  HADD2.F32 R0, -RZ, R67.reuse.H0_H0 ;  /* 0x20000043ff007230 */ /* 0x100fe40000004100 */
[----:B------:R-:W-:Y:S01]  /*7600*/  FMUL R14, R47, R18 ;  /* 0x000000122f0e7220 */ /* 0x000fe20000400000 */
[C---:B------:R-:W-:Y:S01]  /*7610*/  FFMA R12, R49.reuse, R2, R12 ;  /* 0x00000002310c7223 */ /* 0x040fe2000000000c */
[C---:B------:R-:W-:Y:S01]  /*7620*/  FFMA R13, R49.reuse, R3, R13 ;  /* 0x00000003310d7223 */ /* 0x040fe2000000000d */
[----:B------:R-:W-:Y:S02]  /*7630*/  HADD2.F32 R2, -RZ, R67.H1_H1 ;  /* 0x30000043ff027230 */ /* 0x000fe40000004100 */
[----:B------:R-:W-:Y:S01]  /*7640*/  FFMA R14, R49, R0, R14 ;  /* 0x00000000310e7223 */ /* 0x000fe2000000000e */
[C---:B------:R-:W-:Y:S01]  /*7650*/  FMUL R19, R47.reuse, R19 ;  /* 0x000000132f137220 */ /* 0x040fe20000400000 */
[--C-:B------:R-:W-:Y:S02]  /*7660*/  HADD2.F32 R0, -RZ, R72.reuse.H0_H0 ;  /* 0x20000048ff007230 */ /* 0x100fe40000004100 */
[----:B------:R-:W-:Y:S01]  /*7670*/  FMUL R17, R47, R21 ;  /* 0x000000152f117220 */ /* 0x000fe20000400000 */
[--C-:B------:R-:W-:Y:S02]  /*7680*/  HADD2.F32 R3, -RZ, R73.reuse.H0_H0 ;  /* 0x20000049ff037230 */ /* 0x100fe40000004100 */
[C---:B------:R-:W-:Y:S01]  /*7690*/  FFMA R19, R49.reuse, R2, R19 ;  /* 0x0000000231137223 */ /* 0x040fe20000000013 */
[----:B------:R-:W-:Y:S02]  /*76a0*/  HADD2.F32 R2, -RZ, R72.H1_H1 ;  /* 0x30000048ff027230 */ /* 0x000fe40000004100 */
        /* <DEDUP_REMOVED lines=9> */
[----:B------:R-:W-:Y:S01]  /*7740*/  FMUL R21, R47, R25 ;  /* 0x000000192f157220 */ /* 0x000fe20000400000 */
[----:B------:R-:W-:Y:S01]  /*7750*/  F2FP.RELU.F16.F32.PACK_AB R55, R11, R6 ;  /* 0x000000060b37723e */ /* 0x000fe200000008ff */
[--C-:B------:R-:W-:Y:S02]  /*7760*/  HADD2.F32 R3, -RZ, R75.reuse.H0_H0 ;  /* 0x2000004bff037230 */ /* 0x100fe40000004100 */
[----:B------:R-:W-:Y:S01]  /*7770*/  FMUL R22, R47, R26 ;  /* 0x0000001a2f167220 */ /* 0x000fe20000400000 */
[C---:B------:R-:W-:Y:S01]  /*7780*/  FFMA R20, R49.reuse, R2, R20 ;  /* 0x0000000231147223 */ /* 0x040fe20000000014 */
[C---:B------:R-:W-:Y:S01]  /*7790*/  FFMA R21, R49.reuse, R0, R21 ;  /* 0x0000000031157223 */ /* 0x040fe20000000015 */
[----:B------:R1:W-:Y:S01]  /*77a0*/  STS.128 [R108+0x2000], R52 ;  /* 0x002000346c007388 */ /* 0x0003e20000000c00 */
[----:B------:R-:W-:Y:S02]  /*77b0*/  HADD2.F32 R0, -RZ, R75.H1_H1 ;  /* 0x3000004bff007230 */ /* 0x000fe40000004100 */
[----:B------:R-:W-:Y:S01]  /*77c0*/  FFMA R22, R49, R3, R22 ;  /* 0x0000000331167223 */ /* 0x000fe20000000016 */
[----:B------:R-:W-:Y:S01]  /*77d0*/  FMUL R27, R47, R27 ;  /* 0x0000001b2f1b7220 */ /* 0x000fe20000400000 */
[--C-:B------:R-:W-:Y:S01]  /*77e0*/  HADD2.F32 R2, -RZ, R80.reuse.H0_H0 ;  /* 0x20000050ff027230 */ /* 0x100fe20000004100 */
[----:B------:R-:W-:Y:S01]  /*77f0*/  F2FP.RELU.F16.F32.PACK_AB R8, R9, R8 ;  /* 0x000000080908723e */ /* 0x000fe200000008ff */
[----:B------:R-:W-:Y:S01]  /*7800*/  HADD2.F32 R3, -RZ, R80.H1_H1 ;  /* 0x30000050ff037230 */ /* 0x000fe20000004100 */
[----:B------:R-:W-:Y:S01]  /*7810*/  F2FP.RELU.F16.F32.PACK_AB R9, R15, R10 ;  /* 0x0000000a0f09723e */ /* 0x000fe200000008ff */
[----:B------:R-:W-:Y:S01]  /*7820*/  FMUL R25, R47, R29 ;  /* 0x0000001d2f197220 */ /* 0x000fe20000400000 */
[--C-:B------:R-:W-:Y:S01]  /*7830*/  HADD2.F32 R4, -RZ, R81.reuse.H0_H0 ;  /* 0x20000051ff047230 */ /* 0x100fe20000004100 */
[----:B------:R-:W-:Y:S01]  /*7840*/  F2FP.RELU.F16.F32.PACK_AB R10, R13, R12 ;  /* 0x0000000c0d0a723e */ /* 0x000fe200000008ff */
[----:B------:R-:W-:Y:S01]  /*7850*/  FMUL R26, R47, R30 ;  /* 0x0000001e2f1a7220 */ /* 0x000fe20000400000 */
[----:B------:R-:W-:Y:S01]  /*7860*/  F2FP.RELU.F16.F32.PACK_AB R11, R19, R14 ;  /* 0x0000000e130b723e */ /* 0x000fe200000008ff */
[C---:B------:R-:W-:Y:S01]  /*7870*/  FFMA R27, R49.reuse, R0, R27 ;  /* 0x00000000311b7223 */ /* 0x040fe2000000001b */
[C---:B------:R-:W-:Y:S01]  /*7880*/  FFMA R24, R49.reuse, R2, R24 ;  /* 0x0000000231187223 */ /* 0x040fe20000000018 */
[----:B------:R-:W-:Y:S02]  /*7890*/  HADD2.F32 R0, -RZ, R81.H1_H1 ;  /* 0x30000051ff007230 */ /* 0x000fe40000004100 */
[----:B------:R-:W-:Y:S01]  /*78a0*/  FFMA R25, R49, R3, R25 ;  /* 0x0000000331197223 */ /* 0x000fe20000000019 */
[----:B------:R1:W-:Y:S01]  /*78b0*/  STS.128 [R107+0x2010], R8 ;  /* 0x002010086b007388 */ /* 0x0003e20000000c00 */
[----:B------:R-:W-:Y:S01]  /*78c0*/  FMUL R31, R47, R31 ;  /* 0x0000001f2f1f7220 */ /* 0x000fe20000400000 */
[--C-:B------:R-:W-:Y:S02]  /*78d0*/  HADD2.F32 R2, -RZ, R82.reuse.H0_H0 ;  /* 0x20000052ff027230 */ /* 0x100fe40000004100 */
[----:B------:R-:W-:Y:S01]  /*78e0*/  FFMA R26, R49, R4, R26 ;  /* 0x00000004311a7223 */ /* 0x000fe2000000001a */
[----:B------:R-:W-:Y:S02]  /*78f0*/  HADD2.F32 R3, -RZ, R82.H1_H1 ;  /* 0x30000052ff037230 */ /* 0x000fe40000004100 */
[----:B------:R-:W-:Y:S01]  /*7900*/  FMUL R29, R47, R33 ;  /* 0x000000212f1d7220 */ /* 0x000fe20000400000 */
[--C-:B------:R-:W-:Y:S01]  /*7910*/  HADD2.F32 R4, -RZ, R83.reuse.H0_H0 ;  /* 0x20000053ff047230 */ /* 0x100fe20000004100 */
[----:B------:R-:W-:Y:S01]  /*7920*/  F2FP.RELU.F16.F32.PACK_AB R16, R17, R16 ;  /* 0x000000101110723e */ /* 0x000fe200000008ff */
[----:B------:R-:W-:Y:S01]  /*7930*/  FMUL R30, R47, R34 ;  /* 0x000000222f1e7220 */ /* 0x000fe20000400000 */
        /* <DEDUP_REMOVED lines=14> */
[----:B------:R-:W-:Y:S02]  /*7a20*/  F2FP.RELU.F16.F32.PACK_AB R27, R35, R30 ;  /* 0x0000001e231b723e */ /* 0x000fe400000008ff */
[----:B------:R-:W-:Y:S02]  /*7a30*/  LEA R0, R60, UR46, 0x3 ;  /* 0x0000002e3c007c11 */ /* 0x000fe4000f8e18ff */
[----:B------:R-:W-:Y:S01]  /*7a40*/  @!P6 SHF.L.U32 R2, R105, 0x1f, RZ ;  /* 0x0000001f6902e819 */ /* 0x000fe200000006ff */
        /* <DEDUP_REMOVED lines=9> */
[----:B------:R-:W-:Y:S02]  /*7ae0*/  UIADD3 UR8, UP0, UPT, UR50, 0x680, URZ ;  /* 0x0000068032087890 */ /* 0x000fe4000ff1e0ff */
[----:B------:R-:W-:Y:S02]  /*7af0*/  UIADD3 UR5, UPT, UPT, UR41, 0x20, URZ ;  /* 0x0000002029057890 */ /* 0x000fe4000fffe0ff */
[----:B------:R-:W-:Y:S02]  /*7b00*/  UIADD3 UR4, UPT, UPT, UR46, 0x2200, URZ ;  /* 0x000022002e047890 */ /* 0x000fe4000fffe0ff */
[----:B------:R-:W-:Y:S01]  /*7b10*/  UIADD3.X UR9, UPT, UPT, URZ, UR51, URZ, UP0, !UPT ;  /* 0x00000033ff097290 */ /* 0x000fe200087fe4ff */
[----:B------:R-:W-:Y:S01]  /*7b20*/  UMOV UR6, UR42 ;  /* 0x0000002a00067c82 */ /* 0x000fe20008000000 */
[----:B------:R-:W-:Y:S07]  /*7b30*/  UMOV UR7, UR36 ;  /* 0x0000002400077c82 */ /* 0x000fee0008000000 */
[----:B------:R2:W-:Y:S01]  /*7b40*/  UTMASTG.3D [UR4], [UR8] ;  /* 0x00000004080073b5 */ /* 0x0005e20008010000 */
[----:B------:R0:W-:Y:S01]  /*7b50*/  UTMACMDFLUSH ;  /* 0x00000000000079b7 */ /* 0x0001e20000000000 */
[----:B--2---:R-:W-:Y:S04]  /*7b60*/  DEPBAR.LE SB0, 0x1 ;  /* 0x000080400000791a */ /* 0x004fe80000000000 */
.L_x_131:
[----:B------:R-:W-:Y:S05]  /*7b70*/  BSYNC.RECONVERGENT B0 ;  /* 0x0000000000007941 */ /* 0x000fea0003800200 */
.L_x_130:
[----:B------:R-:W-:Y:S01]  /*7b80*/  BAR.SYNC.DEFER_BLOCKING 0x1, 0x80 ;  /* 0x0042000000007b1d */ /* 0x000fe20000010000 */
[----:B------:R-:W-:Y:S04]  /*7b90*/  UIADD3 UR40, UPT, UPT, UR49, 0x1, URZ ;  /* 0x0000000131287890 */ /* 0x000fe8000fffe0ff */
[----:B------:R-:W-:Y:S04]  /*7ba0*/  UISETP.NE.AND UP0, UPT, UR40, 0x4, UPT ;  /* 0x000000042800788c */ /* 0x000fe8000bf05270 */
[----:B------:R-:W-:Y:S01]  /*7bb0*/  USEL UR40, UR40, URZ, UP0 ;  /* 0x000000ff28287287 */ /* 0x000fe20008000000 */
[----:B------:R2:W-:Y:S01]  /*7bc0*/  @!P6 SYNCS.ARRIVE.TRANS64.RED.A1T0 RZ, [R63+URZ], RZ ;  /* 0x000000ff3fffe9a7 */ /* 0x0005e200081004ff */
[----:B------:R-:W-:Y:S01]  /*7bd0*/  BSSY B1, `(.L_x_132) ;  /* 0x0000017000017945 */ /* 0x000fe20003800000 */
[----:B------:R-:W3:Y:S02]  /*7be0*/  @!P6 SYNCS.PHASECHK.TRANS64.TRYWAIT P0, [R0+URZ+0x80], R2 ;  /* 0x000080020000e5a7 */ /* 0x000ee400080011ff */
[----:B---3--:R-:W-:Y:S01]  /*7bf0*/  @!P6 SEL R61, RZ, 0x1, !P0 ;  /* 0x00000001ff3de807 */ /* 0x008fe20004000000 */
[----:B--2---:R-:W-:Y:S06]  /*7c00*/  @P6 BRA `(.L_x_133) ;  /* 0x00000000004c6947 */ /* 0x004fec0003800000 */
        /* <DEDUP_REMOVED lines=9> */
[----:B------:R-:W-:Y:S04]  /*7ca0*/  SHF.L.U32 R6, R105, 0x1f, RZ ;  /* 0x0000001f69067819 */ /* 0x000fe800000006ff */
[----:B------:R-:W2:Y:S02]  /*7cb0*/  SYNCS.PHASECHK.TRANS64.TRYWAIT P0, [R0+URZ+0x80], R6 ;  /* 0x00008006000075a7 */ /* 0x000ea400080011ff */
[----:B--2---:R-:W-:Y:S05]  /*7cc0*/  @!P0 BRA `(.L_x_136) ;  /* 0x0000002800108947 */ /* 0x004fea0003800000 */
.L_x_135:
[----:B------:R-:W-:Y:S05]  /*7cd0*/  BSYNC B0 ;  /* 0x0000000000007941 */ /* 0x000fea0003800000 */
.L_x_134:
[----:B------:R-:W-:Y:S02]  /*7ce0*/  ISETP.NE.AND P0, PT, R62, RZ, PT ;  /* 0x000000ff3e00720c */ /* 0x000fe40003f05270 */
[----:B------:R-:W-:Y:S11]  /*7cf0*/  IADD3 R60, PT, PT, R60, 0x1, RZ ;  /* 0x000000013c3c7810 */ /* 0x000ff60007ffe0ff */
[----:B------:R3:W1:Y:S04]  /*7d00*/  @P0 LDS.128 R56, [R5] ;  /* 0x0000000005380984 */ /* 0x0006680000000c00 */
[----:B------:R3:W1:Y:S04]  /*7d10*/  @P0 LDS.128 R64, [R4+0x10] ;  /* 0x0000100004400984 */ /* 0x0006680000000c00 */
[----:B------:R3:W1:Y:S04]  /*7d20*/  @P0 LDS.128 R72, [R3+0x20] ;  /* 0x0000200003480984 */ /* 0x0006680000000c00 */
[----:B------:R3:W1:Y:S02]  /*7d30*/  @P0 LDS.128 R80, [R2+0x30] ;  /* 0x0000300002500984 */ /* 0x0006640000000c00 */
.L_x_133:
[----:B------:R-:W-:Y:S05]  /*7d40*/  BSYNC B1 ;  /* 0x0000000000017941 */ /* 0x000fea0003800000 */
.L_x_132:
        /* <DEDUP_REMOVED lines=21> */
.L_x_137:
        /* <DEDUP_REMOVED lines=146> */
.L_x_139:
[----:B------:R-:W-:Y:S05]  /*87c0*/  BSYNC.RECONVERGENT B0 ;  /* 0x0000000000007941 */ /* 0x000fea0003800200 */
.L_x_138:
        /* <DEDUP_REMOVED lines=21> */
.L_x_143:
[----:B------:R-:W-:Y:S05]  /*8920*/  BSYNC B0 ;  /* 0x0000000000007941 */ /* 0x000fea0003800000 */
.L_x_142:
[----:B------:R-:W-:Y:S11]  /*8930*/  ISETP.NE.AND P0, PT, R62, RZ, PT ;  /* 0x000000ff3e00720c */ /* 0x000ff60003f05270 */
[----:B------:R-:W-:Y:S02]  /*8940*/  @!UPT UIADD3 URZ, UPT, UPT, URZ, URZ, URZ ;  /* 0x000000fffffff290 */ /* 0x000fe4000fffe0ff */
[----:B------:R3:W1:Y:S04]  /*8950*/  @P0 LDS.128 R56, [R4] ;  /* 0x0000000004380984 */ /* 0x0006680000000c00 */
[----:B------:R3:W1:Y:S04]  /*8960*/  @P0 LDS.128 R64, [R3+0x10] ;  /* 0x0000100003400984 */ /* 0x0006680000000c00 */
[----:B------:R3:W1:Y:S04]  /*8970*/  @P0 LDS.128 R72, [R2+0x20] ;  /* 0x0000200002480984 */ /* 0x0006680000000c00 */
[----:B------:R3:W1:Y:S02]  /*8980*/  @P0 LDS.128 R80, [R60+0x30] ;  /* 0x000030003c500984 */ /* 0x0006640000000c00 */
.L_x_141:
[----:B------:R-:W-:Y:S05]  /*8990*/  BSYNC B1 ;  /* 0x0000000000017941 */ /* 0x000fea0003800000 */
.L_x_140:
        /* <DEDUP_REMOVED lines=21> */
.L_x_145:
[----:B------:R-:W-:Y:S01]  /*8af0*/  ISETP.NE.AND P0, PT, R110, RZ, PT ;  /* 0x000000ff6e00720c */ /* 0x000fe20003f05270 */
[----:B------:R-:W-:Y:S05]  /*8b00*/  WARPSYNC.ALL ;  /* 0x0000000000007948 */ /* 0x000fea0003800000 */
[----:B------:R-:W-:Y:S01]  /*8b10*/  R2UR UR4, R48 ;  /* 0x00000000300472ca */ /* 0x000fe200000e0000 */
[--C-:B-1----:R-:W-:Y:S01]  /*8b20*/  HADD2.F32 R48, -RZ, R56.reuse.H0_H0 ;  /* 0x20000038ff307230 */ /* 0x102fe20000004100 */
[----:B------:R-:W-:Y:S01]  /*8b30*/  IADD3 R116, PT, PT, R116, 0x110, RZ ;  /* 0x0000011074747810 */ /* 0x000fe20007ffe0ff */
[----:B------:R-:W-:Y:S01]  /*8b40*/  HADD2.F32 R50, -RZ, R56.H1_H1 ;  /* 0x30000038ff327230 */ /* 0x000fe20000004100 */
[----:B------:R-:W-:Y:S01]  /*8b50*/  BSSY.RECONVERGENT B0, `(.L_x_146) ;  /* 0x0000088000007945 */ /* 0x000fe20003800200 */
[--C-:B------:R-:W-:Y:S01]  /*8b60*/  HADD2.F32 R51, -RZ, R57.reuse.H0_H0 ;  /* 0x20000039ff337230 */ /* 0x100fe20000004100 */
[----:B------:R-:W-:Y:S01]  /*8b70*/  LOP3.LUT R116, R116, 0xfefffff8, RZ, 0xc0, !PT ;  /* 0xfefffff874747812 */ /* 0x000fe200078ec0ff */
[----:B------:R-:W-:Y:S02]  /*8b80*/  HADD2.F32 R52, -RZ, R57.H1_H1 ;  /* 0x30000039ff347230 */ /* 0x000fe40000004100 */
[--C-:B------:R-:W-:Y:S02]  /*8b90*/  HADD2.F32 R53, -RZ, R58.reuse.H0_H0 ;  /* 0x2000003aff357230 */ /* 0x100fe40000004100 */
[----:B------:R-:W-:Y:S02]  /*8ba0*/  HADD2.F32 R54, -RZ, R58.H1_H1 ;  /* 0x3000003aff367230 */ /* 0x000fe40000004100 */
[----:B---3--:R-:W1:Y:S01]  /*8bb0*/  LDTM.x32 R4, tmem[UR4+0x60] ;  /* 0x00006004000479ee */ /* 0x008e6200082c0000 */
[----:B------:R-:W-:Y:S01]  /*8bc0*/  NOP ;  /* 0x0000000000007918 */ /* 0x000fe20000000000 */
[----:B-1----:R1:W-:Y:S01]  /*8bd0*/  SYNCS.ARRIVE.TRANS64.RED.A1T0 RZ, [R116+URZ], RZ ;  /* 0x000000ff74ff79a7 */ /* 0x0023e200081004ff */
[--C-:B------:R-:W-:Y:S02]  /*8be0*/  HADD2.F32 R55, -RZ, R59.reuse.H0_H0 ;  /* 0x2000003bff377230 */ /* 0x100fe40000004100 */
[----:B------:R-:W-:Y:S02]  /*8bf0*/  HADD2.F32 R56, -RZ, R59.H1_H1 ;  /* 0x3000003bff387230 */ /* 0x000fe40000004100 */
        /* <DEDUP_REMOVED lines=9> */
[C---:B------:R-:W-:Y:S01]  /*8c90*/  FMUL R4, R47.reuse, R4 ;  /* 0x000000042f047220 */ /* 0x040fe20000400000 */
[C---:B------:R-:W-:Y:S01]  /*8ca0*/  FMUL R5, R47.reuse, R5 ;  /* 0x000000052f057220 */ /* 0x040fe20000400000 */
[C---:B------:R-:W-:Y:S01]  /*8cb0*/  FMUL R6, R47.reuse, R6 ;  /* 0x000000062f067220 */ /* 0x040fe20000400000 */
[----:B------:R-:W-:Y:S01]  /*8cc0*/  FMUL R7, R47, R7 ;  /* 0x000000072f077220 */ /* 0x000fe20000400000 */
[C---:B------:R-:W-:Y:S01]  /*8cd0*/  FFMA R4, R49.reuse, R48, R4 ;  /* 0x0000003031047223 */ /* 0x040fe20000000004 */
[C---:B------:R-:W-:Y:S01]  /*8ce0*/  FFMA R5, R49.reuse, R50, R5 ;  /* 0x0000003231057223 */ /* 0x040fe20000000005 */
[C---:B------:R-:W-:Y:S01]  /*8cf0*/  FFMA R6, R49.reuse, R51, R6 ;  /* 0x0000003331067223 */ /* 0x040fe20000000006 */
[----:B------:R-:W-:Y:S01]  /*8d00*/  FFMA R7, R49, R52, R7 ;  /* 0x0000003431077223 */ /* 0x000fe20000000007 */
[C---:B------:R-:W-:Y:S01]  /*8d10*/  FMUL R8, R47.reuse, R8 ;  /* 0x000000082f087220 */ /* 0x040fe20000400000 */
[----:B------:R-:W-:Y:S01]  /*8d20*/  FMUL R9, R47, R9 ;  /* 0x000000092f097220 */ /* 0x000fe20000400000 */
[----:B------:R-:W-:Y:S01]  /*8d30*/  F2FP.RELU.F16.F32.PACK_AB R4, R5, R4 ;  /* 0x000000040504723e */ /* 0x000fe200000008ff */
[----:B------:R-:W-:Y:S01]  /*8d40*/  FMUL R10, R47, R10 ;  /* 0x0000000a2f0a7220 */ /* 0x000fe20000400000 */
[----:B------:R-:W-:Y:S01]  /*8d50*/  F2FP.RELU.F16.F32.PACK_AB R5, R7, R6 ;  /* 0x000000060705723e */ /* 0x000fe200000008ff */
[C---:B------:R-:W-:Y:S01]  /*8d60*/  FFMA R8, R49.reuse, R53, R8 ;  /* 0x0000003531087223 */ /* 0x040fe20000000008 */
[C---:B------:R-:W-:Y:S01]  /*8d70*/  FFMA R9, R49.reuse, R54, R9 ;  /* 0x0000003631097223 */ /* 0x040fe20000000009 */
[----:B------:R-:W-:Y:S01]  /*8d80*/  FFMA R10, R49, R55, R10 ;  /* 0x00000037310a7223 */ /* 0x000fe2000000000a */
[C---:B------:R-:W-:Y:S01]  /*8d90*/  FMUL R11, R47.reuse, R11 ;  /* 0x0000000b2f0b7220 */ /* 0x040fe20000400000 */
[C---:B------:R-:W-:Y:S01]  /*8da0*/  FMUL R0, R47.reuse, R12 ;  /* 0x0000000c2f007220 */ /* 0x040fe20000400000 */
[----:B------:R-:W-:Y:S01]  /*8db0*/  FMUL R2, R47, R13 ;  /* 0x0000000d2f027220 */ /* 0x000fe20000400000 */
[----:B------:R-:W-:Y:S01]  /*8dc0*/  F2FP.RELU.F16.F32.PACK_AB R6, R9, R8 ;  /* 0x000000080906723e */ /* 0x000fe200000008ff */
[C---:B------:R-:W-:Y:S01]  /*8dd0*/  FFMA R11, R49.reuse, R56, R11 ;  /* 0x00000038310b7223 */ /* 0x040fe2000000000b */
[C---:B------:R-:W-:Y:S01]  /*8de0*/  FFMA R0, R49.reuse, R57, R0 ;  /* 0x0000003931007223 */ /* 0x040fe20000000000 */
[----:B------:R-:W-:Y:S01]  /*8df0*/  FFMA R2, R49, R58, R2 ;  /* 0x0000003a31027223 */ /* 0x000fe20000000002 */
[C---:B------:R-:W-:Y:S01]  /*8e00*/  FMUL R3, R47.reuse, R14 ;  /* 0x0000000e2f037220 */ /* 0x040fe20000400000 */
[C---:B------:R-:W-:Y:S01]  /*8e10*/  FMUL R15, R47.reuse, R15 ;  /* 0x0000000f2f0f7220 */ /* 0x040fe20000400000 */
[C---:B------:R-:W-:Y:S01]  /*8e20*/  FMUL R12, R47.reuse, R16 ;  /* 0x000000102f0c7220 */ /* 0x040fe20000400000 */
[----:B------:R-:W-:Y:S01]  /*8e30*/  FMUL R13, R47, R17 ;  /* 0x000000112f0d7220 */ /* 0x000fe20000400000 */
[----:B------:R-:W-:Y:S01]  /*8e40*/  FFMA R3, R49, R59, R3 ;  /* 0x0000003b31037223 */ /* 0x000fe20000000003 */
[----:B------:R-:W-:Y:S01]  /*8e50*/  FMUL R14, R47, R18 ;  /* 0x000000122f0e7220 */ /* 0x000fe20000400000 */
[----:B------:R-:W-:Y:S01]  /*8e60*/  FFMA R15, R49, R60, R15 ;  /* 0x0000003c310f7223 */ /* 0x000fe2000000000f */
[----:B------:R-:W-:Y:S01]  /*8e70*/  FMUL R19, R47, R19 ;  /* 0x000000132f137220 */ /* 0x000fe20000400000 */
[----:B------:R-:W-:Y:S01]  /*8e80*/  F2FP.RELU.F16.F32.PACK_AB R7, R11, R10 ;  /* 0x0000000a0b07723e */ /* 0x000fe200000008ff */
[----:B------:R-:W-:Y:S01]  /*8e90*/  FFMA R12, R49, R61, R12 ;  /* 0x0000003d310c7223 */ /* 0x000fe2000000000c */
[----:B------:R-:W-:Y:S02]  /*8ea0*/  HADD2.F32 R66, -RZ, R72.H1_H1 ;  /* 0x30000048ff427230 */ /* 0x000fe40000004100 */
[----:B------:R-:W-:Y:S01]  /*8eb0*/  FMUL R16, R47, R20 ;  /* 0x000000142f107220 */ /* 0x000fe20000400000 */
[----:B------:R-:W-:Y:S01]  /*8ec0*/  FFMA R13, R49, R62, R13 ;  /* 0x0000003e310d7223 */ /* 0x000fe2000000000d */
[----:B------:R1:W-:Y:S01]  /*8ed0*/  STS.128 [R108+0x6000], R4 ;  /* 0x006000046c007388 */ /* 0x0003e20000000c00 */
[--C-:B------:R-:W-:Y:S02]  /*8ee0*/  HADD2.F32 R67, -RZ, R73.reuse.H0_H0 ;  /* 0x20000049ff437230 */ /* 0x100fe40000004100 */
[----:B------:R-:W-:Y:S01]  /*8ef0*/  FMUL R17, R47, R21 ;  /* 0x000000152f117220 */ /* 0x000fe20000400000 */
[----:B------:R-:W-:Y:S01]  /*8f00*/  FFMA R14, R49, R63, R14 ;  /* 0x0000003f310e7223 */ /* 0x000fe2000000000e */
[----:B------:R-:W-:Y:S02]  /*8f10*/  HADD2.F32 R68, -RZ, R73.H1_H1 ;  /* 0x30000049ff447230 */ /* 0x000fe40000004100 */
[----:B------:R-:W-:Y:S01]  /*8f20*/  FMUL R18, R47, R22 ;  /* 0x000000162f127220 */ /* 0x000fe20000400000 */
[----:B------:R-:W-:Y:S01]  /*8f30*/  FFMA R19, R49, R64, R19 ;  /* 0x0000004031137223 */ /* 0x000fe20000000013 */
        /* <DEDUP_REMOVED lines=14> */
[----:B------:R-:W-:Y:S01]  /*9020*/  F2FP.RELU.F16.F32.PACK_AB R8, R2, R0 ;  /* 0x000000000208723e */ /* 0x000fe200000008ff */
[----:B------:R-:W-:Y:S01]  /*9030*/  FFMA R20, R49, R69, R20 ;  /* 0x0000004531147223 */ /* 0x000fe20000000014 */
[----:B------:R-:W-:Y:S01]  /*9040*/  F2FP.RELU.F16.F32.PACK_AB R9, R15, R3 ;  /* 0x000000030f09723e */ /* 0x000fe200000008ff */
[----:B------:R-:W-:Y:S01]  /*9050*/  HADD2.F32 R74, -RZ, R80.H1_H1 ;  /* 0x30000050ff4a7230 */ /* 0x000fe20000004100 */
[----:B------:R-:W-:Y:S01]  /*9060*/  F2FP.RELU.F16.F32.PACK_AB R10, R13, R12 ;  /* 0x0000000c0d0a723e */ /* 0x000fe200000008ff */
[----:B------:R-:W-:Y:S01]  /*9070*/  FMUL R24, R47, R28 ;  /* 0x0000001c2f187220 */ /* 0x000fe20000400000 */
[----:B------:R-:W-:Y:S01]  /*9080*/  F2FP.RELU.F16.F32.PACK_AB R11, R19, R14 ;  /* 0x0000000e130b723e */ /* 0x000fe200000008ff */
[----:B------:R-:W-:Y:S01]  /*9090*/  FFMA R21, R49, R70, R21 ;  /* 0x0000004631157223 */ /* 0x000fe20000000015 */
[--C-:B------:R-:W-:Y:S02]  /*90a0*/  HADD2.F32 R75, -RZ, R81.reuse.H0_H0 ;  /* 0x20000051ff4b7230 */ /* 0x100fe40000004100 */
[----:B------:R-:W-:Y:S01]  /*90b0*/  FMUL R25, R47, R29 ;  /* 0x0000001d2f197220 */ /* 0x000fe20000400000 */
[----:B------:R-:W-:Y:S01]  /*90c0*/  FFMA R22, R49, R71, R22 ;  /* 0x0000004731167223 */ /* 0x000fe20000000016 */
[----:B------:R1:W-:Y:S01]  /*90d0*/  STS.128 [R107+0x6010], R8 ;  /* 0x006010086b007388 */ /* 0x0003e20000000c00 */
        /* <DEDUP_REMOVED lines=13> */
[----:B------:R-:W-:Y:S02]  /*91b0*/  HADD2.F32 R80, -RZ, R83.H1_H1 ;  /* 0x30000053ff507230 */ /* 0x000fe40000004100 */
[----:B------:R-:W-:Y:S01]  /*91c0*/  FMUL R30, R47, R34 ;  /* 0x000000222f1e7220 */ /* 0x000fe20000400000 */
        /* <DEDUP_REMOVED lines=32> */
.L_x_147:
[----:B------:R-:W-:Y:S05]  /*93d0*/  BSYNC.RECONVERGENT B0 ;  /* 0x0000000000007941 */ /* 0x000fea0003800200 */
.L_x_146:
[----:B------:R-:W-:Y:S01]  /*93e0*/  BAR.SYNC.DEFER_BLOCKING 0x1, 0x80 ;  /* 0x0042000000007b1d */ /* 0x000fe20000010000 */
[----:B------:R-:W-:Y:S01]  /*93f0*/  UISETP.NE.AND UP0, UPT, UR47, -0x4, UPT ;  /* 0xfffffffc2f00788c */ /* 0x000fe2000bf05270 */
[----:B------:R-:W-:Y:S08]  /*9400*/  IADD3 R45, PT, PT, R45, 0x1, RZ ;  /* 0x000000012d2d7810 */ /* 0x000ff00007ffe0ff */
[----:B------:R-:W-:Y:S05]  /*9410*/  BRA.U !UP0, `(.L_x_148) ;  /* 0x0000000108287547 */ /* 0x000fea000b800000 */
[----:B------:R-:W-:Y:S01]  /*9420*/  ISETP.NE.AND P0, PT, R115, RZ, PT ;  /* 0x000000ff7300720c */ /* 0x000fe20003f05270 */
[----:B------:R-:W-:Y:S01]  /*9430*/  IMAD.U32 R2, RZ, RZ, UR49 ;  /* 0x00000031ff027e24 */ /* 0x000fe2000f8e00ff */
[----:B------:R-:W-:Y:S01]  /*9440*/  UIADD3 UR49, UPT, UPT, UR49, 0x1, URZ ;  /* 0x0000000131317890 */ /* 0x000fe2000fffe0ff */
[----:B------:R-:W-:Y:S03]  /*9450*/  IMAD.U32 R0, RZ, RZ, UR37 ;  /* 0x00000025ff007e24 */ /* 0x000fe6000f8e00ff */
[----:B------:R-:W-:Y:S04]  /*9460*/  UISETP.NE.AND UP0, UPT, UR49, 0x4, UPT ;  /* 0x000000043100788c */ /* 0x000fe8000bf05270 */
[----:B------:R-:W-:Y:S03]  /*9470*/  USEL UR49, UR49, URZ, UP0 ;  /* 0x000000ff31317287 */ /* 0x000fe60008000000 */
[----:B------:R-:W-:Y:S05]  /*9480*/  @!P0 LEA R2, R2, UR46, 0x3 ;  /* 0x0000002e02028c11 */ /* 0x000fea000f8e18ff */
[----:B------:R-:W-:Y:S05]  /*9490*/  @!P0 VIADD R2, R2, 0xa0 ;  /* 0x000000a002028836 */ /* 0x000fea0000000000 */
[----:B------:R-:W-:Y:S04]  /*94a0*/  @!P0 PRMT R0, R0, 0x654, R2 ;  /* 0x0000065400008816 */ /* 0x000fe80000000002 */
[----:B------:R2:W-:Y:S03]  /*94b0*/  @!P0 SYNCS.ARRIVE.TRANS64.RED.A1T0 RZ, [R0+URZ], RZ ;  /* 0x000000ff00ff89a7 */ /* 0x0005e600081004ff */
.L_x_148:
[----:B------:R-:W-:Y:S01]  /*94c0*/  ISETP.NE.AND P2, PT, R111, RZ, PT ;  /* 0x000000ff6f00720c */ /* 0x000fe20003f45270 */
[----:B------:R-:W-:Y:S01]  /*94d0*/  UIADD3 UR47, UPT, UPT, UR47, 0x4, URZ ;  /* 0x000000042f2f7890 */ /* 0x000fe2000fffe0ff */
[----:B------:R-:W-:Y:S01]  /*94e0*/  ISETP.NE.AND P0, PT, R113, 0x2, PT ;  /* 0x000000027100780c */ /* 0x000fe20003f05270 */
[----:B------:R-:W-:Y:S01]  /*94f0*/  IMAD.IADD R15, R43, 0x1, R94 ;  /* 0x000000012b0f7824 */ /* 0x000fe200078e025e */
[----:B------:R-:W-:Y:S01]  /*9500*/  ISETP.NE.AND P1, PT, R45, 0x4, PT ;  /* 0x000000042d00780c */ /* 0x000fe20003f25270 */
[----:B------:R-:W-:Y:S01]  /*9510*/  IMAD.IADD R14, R44, 0x1, R95 ;  /* 0x000000012c0e7824 */ /* 0x000fe200078e025f */
[----:B------:R-:W-:Y:S02]  /*9520*/  SEL R2, RZ, 0x1, P0 ;  /* 0x00000001ff027807 */ /* 0x000fe40000000000 */
[----:B--2---:R-:W-:Y:S02]  /*9530*/  SEL R0, RZ, 0x1, P1 ;  /* 0x00000001ff007807 */ /* 0x004fe40000800000 */
[----:B------:R-:W-:Y:S02]  /*9540*/  LOP3.LUT R103, R103, R2, RZ, 0x3c, !PT ;  /* 0x0000000267677212 */ /* 0x000fe400078e3cff */
[----:B------:R-:W-:Y:S02]  /*9550*/  LOP3.LUT R104, R104, R0, RZ, 0x3c, !PT ;  /* 0x0000000068687212 */ /* 0x000fe400078e3cff */
[----:B------:R-:W-:Y:S02]  /*9560*/  @P2 R2UR UR36, R102 ;  /* 0x00000000662422ca */ /* 0x000fe400000e0000 */
[----:B------:R-:W-:Y:S02]  /*9570*/  SEL R113, R113, RZ, P0 ;  /* 0x000000ff71717207 */ /* 0x000fe40000000000 */
[----:B------:R-:W-:Y:S01]  /*9580*/  SEL R45, R45, RZ, P1 ;  /* 0x000000ff2d2d7207 */ /* 0x000fe20000800000 */
[----:B------:R-:W-:Y:S10]  /*9590*/  @P2 BRA `(.L_x_149) ;  /* 0xffffffc000402947 */ /* 0x000ff4000383ffff */
[----:B------:R-:W-:-:S09]  /*95a0*/  UISETP.NE.AND UP0, UPT, UR48, URZ, UPT ;  /* 0x000000ff3000728c */ /* 0x000fd2000bf05270 */
[----:B------:R-:W-:Y:S05]  /*95b0*/  BRA.U !UP0, `(.L_x_150) ;  /* 0x0000000108487547 */ /* 0x000fea000b800000 */
[----:B------:R-:W2:Y:S02]  /*95c0*/  LDCU.64 UR4, c[0x0][0x890] ;  /* 0x00011200ff0477ac */ /* 0x000ea40008000a00 */
[----:B--2---:R-:W-:-:S04]  /*95d0*/  UISETP.NE.U32.AND UP0, UPT, UR4, URZ, UPT ;  /* 0x000000ff0400728c */ /* 0x004fc8000bf05070 */
[----:B------:R-:W-:-:S09]  /*95e0*/  UISETP.NE.AND.EX UP0, UPT, UR5, URZ, UPT, UP0 ;  /* 0x000000ff0500728c */ /* 0x000fd2000bf05300 */
[----:B------:R-:W-:Y:S05]  /*95f0*/  BRA.U UP0, `(.L_x_151) ;  /* 0x00000001000c7547 */ /* 0x000fea000b800000 */
[----:B------:R-:W-:-:S13]  /*9600*/  FSETP.NEU.AND P0, PT, R49, RZ, PT ;  /* 0x000000ff3100720b */ /* 0x000fda0003f0d000 */
[----:B------:R-:W-:Y:S05]  /*9610*/  @!P0 EXIT ;  /* 0x000000000000894d */ /* 0x000fea0003800000 */
[----:B------:R-:W-:Y:S05]  /*9620*/  BRA `(.L_x_150) ;  /* 0x00000000002c7947 */ /* 0x000fea0003800000 */
.L_x_151:
[----:B------:R-:W-:Y:S01]  /*9630*/  ISETP.NE.AND P0, PT, R112, RZ, PT ;  /* 0x000000ff7000720c */ /* 0x000fe20003f05270 */
[----:B------:R-:W-:-:S12]  /*9640*/  BSSY.RECONVERGENT B0, `(.L_x_150) ;  /* 0x0000009000007945 */ /* 0x000fd80003800200 */
[----:B------:R-:W-:Y:S05]  /*9650*/  @P0 BRA `(.L_x_152) ;  /* 0x0000000000140947 */ /* 0x000fea0003800000 */
[----:B------:R-:W2:Y:S02]  /*9660*/  LDCU.64 UR4, c[0x0][0x888] ;  /* 0x00011100ff0477ac */ /* 0x000ea40008000a00 */
[----:B--2---:R-:W-:-:S04]  /*9670*/  ISETP.NE.U32.AND P0, PT, RZ, UR4, PT ;  /* 0x00000004ff007c0c */ /* 0x004fc8000bf05070 */
[----:B------:R-:W-:-:S13]  /*9680*/  ISETP.NE.AND.EX P0, PT, RZ, UR5, PT, P0 ;  /* 0x00000005ff007c0c */ /* 0x000fda000bf05300 */
[----:B------:R-:W-:Y:S05]  /*9690*/  @!P0 EXIT ;  /* 0x000000000000894d */ /* 0x000fea0003800000 */
[----:B------:R-:W-:Y:S05]  /*96a0*/  BRA `(.L_x_153) ;  /* 0x0000000000087947 */ /* 0x000fea0003800000 */
.L_x_152:
[----:B------:R-:W-:-:S13]  /*96b0*/  FSETP.NEU.AND P0, PT, R49, RZ, PT ;  /* 0x000000ff3100720b */ /* 0x000fda0003f0d000 */
[----:B------:R-:W-:Y:S05]  /*96c0*/  @!P0 EXIT ;  /* 0x000000000000894d */ /* 0x000fea0003800000 */
.L_x_153:
[----:B------:R-:W-:Y:S05]  /*96d0*/  BSYNC.RECONVERGENT B0 ;  /* 0x0000000000007941 */ /* 0x000fea0003800200 */
.L_x_150:
[----:B------:R-:W-:Y:S01]  /*96e0*/  ULEA UR4, UR49, UR46, 0x3 ;  /* 0x0000002e31047291 */ /* 0x000fe2000f8e18ff */
[----:B------:R-:W-:-:S04]  /*96f0*/  DEPBAR.LE SB0, 0x0 ;  /* 0x000080000000791a */ /* 0x000fc80000000000 */
[----:B------:R-:W-:-:S04]  /*9700*/  UIADD3 UR4, UPT, UPT, UR4, 0xa0, URZ ;  /* 0x000000a004047890 */ /* 0x000fc8000fffe0ff */
[----:B------:R-:W-:-:S09]  /*9710*/  UPRMT UR4, UR37, 0x654, UR4 ;  /* 0x0000065425047896 */ /* 0x000fd20008000004 */
[----:B------:R-:W-:Y:S01]  /*9720*/  SYNCS.ARRIVE.TRANS64.RED.A1T0 RZ, [UR4], RZ ;  /* 0x000000ffffff79a7 */ /* 0x000fe20008100404 */
[----:B------:R-:W-:Y:S05]  /*9730*/  EXIT ;  /* 0x000000000000794d */ /* 0x000fea0003800000 */
.L_x_24:
[----:B--2---:R2:W4:Y:S02]  /*9740*/  SYNCS.PHASECHK.TRANS64.TRYWAIT P0, [R2+URZ+0x140], R3 ;  /* 0x00014003020075a7 */ /* 0x00452400080011ff */
[----:B----4-:R-:W-:Y:S05]  /*9750*/  @!P0 NANOSLEEP.SYNCS 0x989680 ;  /* 0x009896800000895d */ /* 0x010fea0003900000 */
[----:B------:R-:W4:Y:S02]  /*9760*/  @!P0 SYNCS.PHASECHK.TRANS64 P0, [R2+URZ+0x140], R3 ;  /* 0x00014003020085a7 */ /* 0x000f2400080010ff */
[----:B----4-:R-:W-:Y:S05]  /*9770*/  @!P0 BRA `(.L_x_24) ;  /* 0xfffffffc00f08947 */ /* 0x010fea000383ffff */
[----:B------:R-:W-:Y:S05]  /*9780*/  BRA `(.L_x_154) ;  /* 0xffffff80002c7947 */ /* 0x000fea000383ffff */
.L_x_27:
[----:B------:R-:W-:-:S07]  /*9790*/  MOV R2, UR33 ;  /* 0x0000002100027c02 */ /* 0x000fce0008000f00 */
.L_x_155:
[----:B-1----:R1:W2:Y:S02]  /*97a0*/  SYNCS.PHASECHK.TRANS64.TRYWAIT P0, [R2+URZ+0x40], R4 ;  /* 0x00004004020075a7 */ /* 0x0022a400080011ff */
[----:B--2---:R-:W-:Y:S05]  /*97b0*/  @!P0 NANOSLEEP.SYNCS 0x989680 ;  /* 0x009896800000895d */ /* 0x004fea0003900000 */
[----:B------:R-:W2:Y:S02]  /*97c0*/  @!P0 SYNCS.PHASECHK.TRANS64 P0, [R2+URZ+0x40], R4 ;  /* 0x00004004020085a7 */ /* 0x000ea400080010ff */
[----:B--2---:R-:W-:Y:S05]  /*97d0*/  @!P0 BRA `(.L_x_155) ;  /* 0xfffffffc00f08947 */ /* 0x004fea000383ffff */
[----:B------:R-:W-:Y:S05]  /*97e0*/  BRA `(.L_x_26) ;  /* 0xffffff8000947947 */ /* 0x000fea000383ffff */
.L_x_34:
[----:B-1----:R-:W-:-:S07]  /*97f0*/  MOV R2, UR17 ;  /* 0x0000001100027c02 */ /* 0x002fce0008000f00 */
.L_x_156:
[----:B-1----:R1:W2:Y:S02]  /*9800*/  SYNCS.PHASECHK.TRANS64.TRYWAIT P0, [R2+URZ+0x40], R4 ;  /* 0x00004004020075a7 */ /* 0x0022a400080011ff */
[----:B--2---:R-:W-:Y:S05]  /*9810*/  @!P0 NANOSLEEP.SYNCS 0x989680 ;  /* 0x009896800000895d */ /* 0x004fea0003900000 */
[----:B------:R-:W2:Y:S02]  /*9820*/  @!P0 SYNCS.PHASECHK.TRANS64 P0, [R2+URZ+0x40], R4 ;  /* 0x00004004020085a7 */ /* 0x000ea400080010ff */
[----:B--2---:R-:W-:Y:S05]  /*9830*/  @!P0 BRA `(.L_x_156) ;  /* 0xfffffffc00f08947 */ /* 0x004fea000383ffff */
[----:B------:R-:W-:Y:S05]  /*9840*/  BRA `(.L_x_33) ;  /* 0xffffff8400547947 */ /* 0x000fea000383ffff */
.L_x_39:
[----:B-1----:R1:W2:Y:S02]  /*9850*/  SYNCS.PHASECHK.TRANS64.TRYWAIT P0, [R2+URZ+0xd0], R3 ;  /* 0x0000d003020075a7 */ /* 0x0022a400080011ff */
[----:B--2---:R-:W-:Y:S05]  /*9860*/  @!P0 NANOSLEEP.SYNCS 0x989680 ;  /* 0x009896800000895d */ /* 0x004fea0003900000 */
[----:B------:R-:W2:Y:S02]  /*9870*/  @!P0 SYNCS.PHASECHK.TRANS64 P0, [R2+URZ+0xd0], R3 ;  /* 0x0000d003020085a7 */ /* 0x000ea400080010ff */
[----:B--2---:R-:W-:Y:S05]  /*9880*/  @!P0 BRA `(.L_x_39) ;  /* 0xfffffffc00f08947 */ /* 0x004fea000383ffff */
[----:B------:R-:W-:Y:S05]  /*9890*/  BRA `(.L_x_157) ;  /* 0xffffff8400f87947 */ /* 0x000fea000383ffff */
.L_x_43:
[----:B---3--:R-:W-:-:S07]  /*98a0*/  MOV R0, UR4 ;  /* 0x0000000400007c02 */ /* 0x008fce0008000f00 */
.L_x_158:
[----:B-1----:R1:W2:Y:S02]  /*98b0*/  SYNCS.PHASECHK.TRANS64.TRYWAIT P0, [R0+URZ], R2 ;  /* 0x00000002000075a7 */ /* 0x0022a400080011ff */
[----:B--2---:R-:W-:Y:S05]  /*98c0*/  @!P0 NANOSLEEP.SYNCS 0x989680 ;  /* 0x009896800000895d */ /* 0x004fea0003900000 */
[----:B------:R-:W2:Y:S02]  /*98d0*/  @!P0 SYNCS.PHASECHK.TRANS64 P0, [R0+URZ], R2 ;  /* 0x00000002000085a7 */ /* 0x000ea400080010ff */
[----:B--2---:R-:W-:Y:S05]  /*98e0*/  @!P0 BRA `(.L_x_158) ;  /* 0xfffffffc00f08947 */ /* 0x004fea000383ffff */
[----:B------:R-:W-:Y:S05]  /*98f0*/  BRA `(.L_x_159) ;  /* 0xffffff8c00687947 */ /* 0x000fea000383ffff */
.L_x_44:
[----:B---3--:R-:W-:-:S07]  /*9900*/  MOV R0, UR4 ;  /* 0x0000000400007c02 */ /* 0x008fce0008000f00 */
.L_x_160:
[----:B-1----:R1:W2:Y:S02]  /*9910*/  SYNCS.PHASECHK.TRANS64.TRYWAIT P0, [R0+URZ], R3 ;  /* 0x00000003000075a7 */ /* 0x0022a400080011ff */
[----:B--2---:R-:W-:Y:S05]  /*9920*/  @!P0 NANOSLEEP.SYNCS 0x989680 ;  /* 0x009896800000895d */ /* 0x004fea0003900000 */
[----:B------:R-:W2:Y:S02]  /*9930*/  @!P0 SYNCS.PHASECHK.TRANS64 P0, [R0+URZ], R3 ;  /* 0x00000003000085a7 */ /* 0x000ea400080010ff */
[----:B--2---:R-:W-:Y:S05]  /*9940*/  @!P0 BRA `(.L_x_160) ;  /* 0xfffffffc00f08947 */ /* 0x004fea000383ffff */
[----:B------:R-:W-:Y:S05]  /*9950*/  BRA `(.L_x_161) ;  /* 0xffffff8c00747947 */ /* 0x000fea000383ffff */
.L_x_45:
[----:B---3--:R-:W-:-:S07]  /*9960*/  MOV R0, UR4 ;  /* 0x0000000400007c02 */ /* 0x008fce0008000f00 */
.L_x_162:
[----:B-1----:R1:W2:Y:S02]  /*9970*/  SYNCS.PHASECHK.TRANS64.TRYWAIT P0, [R0+URZ], R3 ;  /* 0x00000003000075a7 */ /* 0x0022a400080011ff */
[----:B--2---:R-:W-:Y:S05]  /*9980*/  @!P0 NANOSLEEP.SYNCS 0x989680 ;  /* 0x009896800000895d */ /* 0x004fea0003900000 */
[----:B------:R-:W2:Y:S02]  /*9990*/  @!P0 SYNCS.PHASECHK.TRANS64 P0, [R0+URZ], R3 ;  /* 0x00000003000085a7 */ /* 0x000ea400080010ff */
[----:B--2---:R-:W-:Y:S05]  /*99a0*/  @!P0 BRA `(.L_x_162) ;  /* 0xfffffffc00f08947 */ /* 0x004fea000383ffff */
[----:B------:R-:W-:Y:S05]  /*99b0*/  BRA `(.L_x_163) ;  /* 0xffffff8c00807947 */ /* 0x000fea000383ffff */
.L_x_46:
[----:B---3--:R-:W-:-:S07]  /*99c0*/  MOV R0, UR4 ;  /* 0x0000000400007c02 */ /* 0x008fce0008000f00 */
.L_x_164:
[----:B-1----:R1:W2:Y:S02]  /*99d0*/  SYNCS.PHASECHK.TRANS64.TRYWAIT P0, [R0+URZ], R3 ;  /* 0x00000003000075a7 */ /* 0x0022a400080011ff */
[----:B--2---:R-:W-:Y:S05]  /*99e0*/  @!P0 NANOSLEEP.SYNCS 0x989680 ;  /* 0x009896800000895d */ /* 0x004fea0003900000 */
[----:B------:R-:W2:Y:S02]  /*99f0*/  @!P0 SYNCS.PHASECHK.TRANS64 P0, [R0+URZ], R3 ;  /* 0x00000003000085a7 */ /* 0x000ea400080010ff */
[----:B--2---:R-:W-:Y:S05]  /*9a00*/  @!P0 BRA `(.L_x_164) ;  /* 0xfffffffc00f08947 */ /* 0x004fea000383ffff */
[----:B------:R-:W-:Y:S05]  /*9a10*/  BRA `(.L_x_165) ;  /* 0xffffff8c008c7947 */ /* 0x000fea000383ffff */
.L_x_47:
[----:B---3--:R-:W-:-:S07]  /*9a20*/  MOV R0, UR4 ;  /* 0x0000000400007c02 */ /* 0x008fce0008000f00 */
.L_x_166:
[----:B-1----:R1:W2:Y:S02]  /*9a30*/  SYNCS.PHASECHK.TRANS64.TRYWAIT P0, [R0+URZ], R3 ;  /* 0x00000003000075a7 */ /* 0x0022a400080011ff */
[----:B--2---:R-:W-:Y:S05]  /*9a40*/  @!P0 NANOSLEEP.SYNCS 0x989680 ;  /* 0x009896800000895d */ /* 0x004fea0003900000 */
[----:B------:R-:W2:Y:S02]  /*9a50*/  @!P0 SYNCS.PHASECHK.TRANS64 P0, [R0+URZ], R3 ;  /* 0x00000003000085a7 */ /* 0x000ea400080010ff */
[----:B--2---:R-:W-:Y:S05]  /*9a60*/  @!P0 BRA `(.L_x_166) ;  /* 0xfffffffc00f08947 */ /* 0x004fea000383ffff */
[----:B------:R-:W-:Y:S05]  /*9a70*/  BRA `(.L_x_167) ;  /* 0xffffff8c00987947 */ /* 0x000fea000383ffff */
.L_x_48:
[----:B---3--:R-:W-:-:S07]  /*9a80*/  MOV R0, UR4 ;  /* 0x0000000400007c02 */ /* 0x008fce0008000f00 */
.L_x_168:
[----:B-1----:R1:W2:Y:S02]  /*9a90*/  SYNCS.PHASECHK.TRANS64.TRYWAIT P0, [R0+URZ], R3 ;  /* 0x00000003000075a7 */ /* 0x0022a400080011ff */
[----:B--2---:R-:W-:Y:S05]  /*9aa0*/  @!P0 NANOSLEEP.SYNCS 0x989680 ;  /* 0x009896800000895d */ /* 0x004fea0003900000 */
[----:B------:R-:W2:Y:S02]  /*9ab0*/  @!P0 SYNCS.PHASECHK.TRANS64 P0, [R0+URZ], R3 ;  /* 0x00000003000085a7 */ /* 0x000ea400080010ff */
[----:B--2---:R-:W-:Y:S05]  /*9ac0*/  @!P0 BRA `(.L_x_168) ;  /* 0xfffffffc00f08947 */ /* 0x004fea000383ffff */
[----:B------:R-:W-:Y:S05]  /*9ad0*/  BRA `(.L_x_169) ;  /* 0xffffff8c00a47947 */ /* 0x000fea000383ffff */
.L_x_49:
[----:B---3--:R-:W-:-:S07]  /*9ae0*/  MOV R0, UR4 ;  /* 0x0000000400007c02 */ /* 0x008fce0008000f00 */
.L_x_170:
[----:B-1----:R1:W2:Y:S02]  /*9af0*/  SYNCS.PHASECHK.TRANS64.TRYWAIT P0, [R0+URZ], R3 ;  /* 0x00000003000075a7 */ /* 0x0022a400080011ff */
[----:B--2---:R-:W-:Y:S05]  /*9b00*/  @!P0 NANOSLEEP.SYNCS 0x989680 ;  /* 0x009896800000895d */ /* 0x004fea0003900000 */
[----:B------:R-:W2:Y:S02]  /*9b10*/  @!P0 SYNCS.PHASECHK.TRANS64 P0, [R0+URZ], R3 ;  /* 0x00000003000085a7 */ /* 0x000ea400080010ff */
[----:B--2---:R-:W-:Y:S05]  /*9b20*/  @!P0 BRA `(.L_x_170) ;  /* 0xfffffffc00f08947 */ /* 0x004fea000383ffff */
[----:B------:R-:W-:Y:S05]  /*9b30*/  BRA `(.L_x_171) ;  /* 0xffffff8c00b07947 */ /* 0x000fea000383ffff */
.L_x_52:
[----:B-1----:R1:W2:Y:S02]  /*9b40*/  SYNCS.PHASECHK.TRANS64.TRYWAIT P0, [R0+URZ+0x130], R4 ;  /* 0x00013004000075a7 */ /* 0x0022a400080011ff */
[----:B--2---:R-:W-:Y:S05]  /*9b50*/  @!P0 NANOSLEEP.SYNCS 0x989680 ;  /* 0x009896800000895d */ /* 0x004fea0003900000 */
[----:B------:R-:W2:Y:S02]  /*9b60*/  @!P0 SYNCS.PHASECHK.TRANS64 P0, [R0+URZ+0x130], R4 ;  /* 0x00013004000085a7 */ /* 0x000ea400080010ff */
[----:B--2---:R-:W-:Y:S05]  /*9b70*/  @!P0 BRA `(.L_x_52) ;  /* 0xfffffffc00f08947 */ /* 0x004fea000383ffff */
[----:B------:R-:W-:Y:S05]  /*9b80*/  BRA `(.L_x_172) ;  /* 0xffffff9000107947 */ /* 0x000fea000383ffff */
.L_x_53:
[----:B------:R-:W-:-:S07]  /*9b90*/  MOV R0, UR5 ;  /* 0x0000000500007c02 */ /* 0x000fce0008000f00 */
.L_x_173:
[----:B-1----:R1:W2:Y:S02]  /*9ba0*/  SYNCS.PHASECHK.TRANS64.TRYWAIT P0, [R0+URZ+0xe0], R5 ;  /* 0x0000e005000075a7 */ /* 0x0022a400080011ff */
[----:B--2---:R-:W-:Y:S05]  /*9bb0*/  @!P0 NANOSLEEP.SYNCS 0x989680 ;  /* 0x009896800000895d */ /* 0x004fea0003900000 */
[----:B------:R-:W2:Y:S02]  /*9bc0*/  @!P0 SYNCS.PHASECHK.TRANS64 P0, [R0+URZ+0xe0], R5 ;  /* 0x0000e005000085a7 */ /* 0x000ea400080010ff */
[----:B--2---:R-:W-:Y:S05]  /*9bd0*/  @!P0 BRA `(.L_x_173) ;  /* 0xfffffffc00f08947 */ /* 0x004fea000383ffff */
[----:B------:R-:W-:Y:S05]  /*9be0*/  BRA `(.L_x_174) ;  /* 0xffffff9000207947 */ /* 0x000fea000383ffff */
.L_x_54:
[----:B-1----:R1:W2:Y:S02]  /*9bf0*/  SYNCS.PHASECHK.TRANS64.TRYWAIT P1, [R0+URZ+0xd0], R4 ;  /* 0x0000d004000075a7 */ /* 0x0022a400080211ff */
[----:B--2---:R-:W-:Y:S05]  /*9c00*/  @!P1 NANOSLEEP.SYNCS 0x989680 ;  /* 0x009896800000995d */ /* 0x004fea0003900000 */
[----:B------:R-:W2:Y:S02]  /*9c10*/  @!P1 SYNCS.PHASECHK.TRANS64 P1, [R0+URZ+0xd0], R4 ;  /* 0x0000d004000095a7 */ /* 0x000ea400080210ff */
[----:B--2---:R-:W-:Y:S05]  /*9c20*/  @!P1 BRA `(.L_x_54) ;  /* 0xfffffffc00f09947 */ /* 0x004fea000383ffff */
[----:B------:R-:W-:Y:S05]  /*9c30*/  BRA `(.L_x_175) ;  /* 0xffffff9000507947 */ /* 0x000fea000383ffff */
.L_x_57:
[----:B------:R-:W-:-:S07]  /*9c40*/  MOV R0, UR5 ;  /* 0x0000000500007c02 */ /* 0x000fce0008000f00 */
.L_x_176:
[----:B-1----:R1:W2:Y:S02]  /*9c50*/  SYNCS.PHASECHK.TRANS64.TRYWAIT P0, [R0+URZ+0xe0], R2 ;  /* 0x0000e002000075a7 */ /* 0x0022a400080011ff */
[----:B--2---:R-:W-:Y:S05]  /*9c60*/  @!P0 NANOSLEEP.SYNCS 0x989680 ;  /* 0x009896800000895d */ /* 0x004fea0003900000 */
[----:B------:R-:W2:Y:S02]  /*9c70*/  @!P0 SYNCS.PHASECHK.TRANS64 P0, [R0+URZ+0xe0], R2 ;  /* 0x0000e002000085a7 */ /* 0x000ea400080010ff */
[----:B--2---:R-:W-:Y:S05]  /*9c80*/  @!P0 BRA `(.L_x_176) ;  /* 0xfffffffc00f08947 */ /* 0x004fea000383ffff */
[----:B------:R-:W-:Y:S05]  /*9c90*/  BRA `(.L_x_56) ;  /* 0xffffff9000a47947 */ /* 0x000fea000383ffff */
.L_x_66:
[----:B-1----:R-:W-:-:S04]  /*9ca0*/  MOV R4, UR6 ;  /* 0x0000000600047c02 */ /* 0x002fc80008000f00 */
[----:B------:R1:W2:Y:S03]  /*9cb0*/  SYNCS.PHASECHK.TRANS64.TRYWAIT P0, [R4+URZ+0x8], R5 ;  /* 0x00000805040075a7 */ /* 0x0002a600080011ff */
[----:B--2---:R-:W-:Y:S05]  /*9cc0*/  @!P0 NANOSLEEP.SYNCS 0x989680 ;  /* 0x009896800000895d */ /* 0x004fea0003900000 */
[----:B------:R-:W2:Y:S02]  /*9cd0*/  @!P0 SYNCS.PHASECHK.TRANS64 P0, [R4+URZ+0x8], R5 ;  /* 0x00000805040085a7 */ /* 0x000ea400080010ff */
[----:B--2---:R-:W-:Y:S05]  /*9ce0*/  @!P0 BRA `(.L_x_66) ;  /* 0xfffffffc00ec8947 */ /* 0x004fea000383ffff */
[----:B------:R-:W-:Y:S05]  /*9cf0*/  BRA `(.L_x_65) ;  /* 0xffffff9400587947 */ /* 0x000fea000383ffff */
.L_x_68:
[----:B------:R-:W-:Y:S01]  /*9d00*/  BSSY B0, `(.L_x_177) ;  /* 0x0000006000007945 */ /* 0x000fe20003800000 */
[----:B------:R-:W-:-:S07]  /*9d10*/  MOV R15, 0xffffffff ;  /* 0xffffffff000f7802 */ /* 0x000fce0000000f00 */
[----:B-1---5:R-:W-:Y:S05]  /*9d20*/  WARPSYNC.COLLECTIVE R15, `(.L_x_178) ;  /* 0x000000000f0c7348 */ /* 0x022fea0003c00000 */
[----:B------:R-:W-:Y:S02]  /*9d30*/  ELECT P6, UR79, PT ;  /* 0x00000000004f782f */ /* 0x000fe400038c0000 */
[----:B------:R-:W-:Y:S01]  /*9d40*/  MOV R14, UR79 ;  /* 0x0000004f000e7c02 */ /* 0x000fe20008000f00 */
[----:B-1---5:R-:W-:Y:S10]  /*9d50*/  ENDCOLLECTIVE ;  /* 0x000000000000791b */ /* 0x022ff40003800000 */
.L_x_178:
[----:B------:R-:W-:Y:S05]  /*9d60*/  BSYNC B0 ;  /* 0x0000000000007941 */ /* 0x000fea0003800000 */
.L_x_177:
[----:B------:R-:W-:Y:S05]  /*9d70*/  BRA `(.L_x_179) ;  /* 0xffffff9400887947 */ /* 0x000fea000383ffff */
.L_x_70:
[----:B-1----:R-:W-:-:S04]  /*9d80*/  MOV R2, UR6 ;  /* 0x0000000600027c02 */ /* 0x002fc80008000f00 */
[----:B------:R1:W2:Y:S03]  /*9d90*/  SYNCS.PHASECHK.TRANS64.TRYWAIT P0, [R2+URZ+0x8], R3 ;  /* 0x00000803020075a7 */ /* 0x0002a600080011ff */
[----:B--2---:R-:W-:Y:S05]  /*9da0*/  @!P0 NANOSLEEP.SYNCS 0x989680 ;  /* 0x009896800000895d */ /* 0x004fea0003900000 */
[----:B------:R-:W2:Y:S02]  /*9db0*/  @!P0 SYNCS.PHASECHK.TRANS64 P0, [R2+URZ+0x8], R3 ;  /* 0x00000803020085a7 */ /* 0x000ea400080010ff */
[----:B--2---:R-:W-:Y:S05]  /*9dc0*/  @!P0 BRA `(.L_x_70) ;  /* 0xfffffffc00ec8947 */ /* 0x004fea000383ffff */
[----:B------:R-:W-:Y:S05]  /*9dd0*/  BRA `(.L_x_69) ;  /* 0xffffff94008c7947 */ /* 0x000fea000383ffff */
.L_x_71:
[----:B-1----:R1:W2:Y:S02]  /*9de0*/  SYNCS.PHASECHK.TRANS64.TRYWAIT P0, [R0+URZ+0xd0], R4 ;  /* 0x0000d004000075a7 */ /* 0x0022a400080011ff */
[----:B--2---:R-:W-:Y:S05]  /*9df0*/  @!P0 NANOSLEEP.SYNCS 0x989680 ;  /* 0x009896800000895d */ /* 0x004fea0003900000 */
[----:B------:R-:W2:Y:S02]  /*9e00*/  @!P0 SYNCS.PHASECHK.TRANS64 P0, [R0+URZ+0xd0], R4 ;  /* 0x0000d004000085a7 */ /* 0x000ea400080010ff */
[----:B--2---:R-:W-:Y:S05]  /*9e10*/  @!P0 BRA `(.L_x_71) ;  /* 0xfffffffc00f08947 */ /* 0x004fea000383ffff */
[----:B------:R-:W-:Y:S05]  /*9e20*/  BRA `(.L_x_180) ;  /* 0xffffff9800787947 */ /* 0x000fea000383ffff */
.L_x_73:
[----:B------:R-:W-:-:S07]  /*9e30*/  MOV R0, UR9 ;  /* 0x0000000900007c02 */ /* 0x000fce0008000f00 */
.L_x_181:
[----:B-1----:R1:W2:Y:S02]  /*9e40*/  SYNCS.PHASECHK.TRANS64.TRYWAIT P0, [R0+URZ+0x110], R4 ;  /* 0x00011004000075a7 */ /* 0x0022a400080011ff */
[----:B--2---:R-:W-:Y:S05]  /*9e50*/  @!P0 NANOSLEEP.SYNCS 0x989680 ;  /* 0x009896800000895d */ /* 0x004fea0003900000 */
[----:B------:R-:W2:Y:S02]  /*9e60*/  @!P0 SYNCS.PHASECHK.TRANS64 P0, [R0+URZ+0x110], R4 ;  /* 0x00011004000085a7 */ /* 0x000ea400080010ff */
[----:B--2---:R-:W-:Y:S05]  /*9e70*/  @!P0 BRA `(.L_x_181) ;  /* 0xfffffffc00f08947 */ /* 0x004fea000383ffff */
[----:B------:R-:W-:Y:S05]  /*9e80*/  BRA `(.L_x_182) ;  /* 0xffffff9800c47947 */ /* 0x000fea000383ffff */
.L_x_76:
[----:B------:R-:W-:Y:S07]  /*9e90*/  MOV R0, UR8 ;  /* 0x0000000800007c02 */ /* 0x000fee0008000f00 */
.L_x_183:
[----:B-1----:R1:W2:Y:S02]  /*9ea0*/  SYNCS.PHASECHK.TRANS64.TRYWAIT P0, [R0+URZ], R4 ;  /* 0x00000004000075a7 */ /* 0x0022a400080011ff */
[----:B--2---:R-:W-:Y:S05]  /*9eb0*/  @!P0 NANOSLEEP.SYNCS 0x989680 ;  /* 0x009896800000895d */ /* 0x004fea0003900000 */
[----:B------:R-:W2:Y:S02]  /*9ec0*/  @!P0 SYNCS.PHASECHK.TRANS64 P0, [R0+URZ], R4 ;  /* 0x00000004000085a7 */ /* 0x000ea400080010ff */
[----:B--2---:R-:W-:Y:S05]  /*9ed0*/  @!P0 BRA `(.L_x_183) ;  /* 0xfffffffc00f08947 */ /* 0x004fea000383ffff */
[----:B------:R-:W-:Y:S05]  /*9ee0*/  BRA `(.L_x_75) ;  /* 0xffffff9800d87947 */ /* 0x000fea000383ffff */
.L_x_80:
[----:B-1----:R-:W-:-:S07]  /*9ef0*/  MOV R0, UR8 ;  /* 0x0000000800007c02 */ /* 0x002fce0008000f00 */
.L_x_184:
[----:B-1----:R1:W2:Y:S02]  /*9f00*/  SYNCS.PHASECHK.TRANS64.TRYWAIT P0, [R0+URZ], R2 ;  /* 0x00000002000075a7 */ /* 0x0022a400080011ff */
[----:B--2---:R-:W-:Y:S05]  /*9f10*/  @!P0 NANOSLEEP.SYNCS 0x989680 ;  /* 0x009896800000895d */ /* 0x004fea0003900000 */
[----:B------:R-:W2:Y:S02]  /*9f20*/  @!P0 SYNCS.PHASECHK.TRANS64 P0, [R0+URZ], R2 ;  /* 0x00000002000085a7 */ /* 0x000ea400080010ff */
[----:B--2---:R-:W-:Y:S05]  /*9f30*/  @!P0 BRA `(.L_x_184) ;  /* 0xfffffffc00f08947 */ /* 0x004fea000383ffff */
[----:B------:R-:W-:Y:S05]  /*9f40*/  BRA `(.L_x_185) ;  /* 0xffffff9c00cc7947 */ /* 0x000fea000383ffff */
.L_x_81:
[----:B------:R-:W-:-:S07]  /*9f50*/  MOV R0, UR8 ;  /* 0x0000000800007c02 */ /* 0x000fce0008000f00 */
.L_x_186:
[----:B-1----:R1:W2:Y:S02]  /*9f60*/  SYNCS.PHASECHK.TRANS64.TRYWAIT P0, [R0+URZ], R3 ;  /* 0x00000003000075a7 */ /* 0x0022a400080011ff */
[----:B--2---:R-:W-:Y:S05]  /*9f70*/  @!P0 NANOSLEEP.SYNCS 0x989680 ;  /* 0x009896800000895d */ /* 0x004fea0003900000 */
[----:B------:R-:W2:Y:S02]  /*9f80*/  @!P0 SYNCS.PHASECHK.TRANS64 P0, [R0+URZ], R3 ;  /* 0x00000003000085a7 */ /* 0x000ea400080010ff */
[----:B--2---:R-:W-:Y:S05]  /*9f90*/  @!P0 BRA `(.L_x_186) ;  /* 0xfffffffc00f08947 */ /* 0x004fea000383ffff */
[----:B------:R-:W-:Y:S05]  /*9fa0*/  BRA `(.L_x_187) ;  /* 0xffffff9c00d87947 */ /* 0x000fea000383ffff */
.L_x_82:
[----:B------:R-:W-:-:S07]  /*9fb0*/  MOV R0, UR8 ;  /* 0x0000000800007c02 */ /* 0x000fce0008000f00 */
.L_x_188:
[----:B-1----:R1:W2:Y:S02]  /*9fc0*/  SYNCS.PHASECHK.TRANS64.TRYWAIT P0, [R0+URZ], R3 ;  /* 0x00000003000075a7 */ /* 0x0022a400080011ff */
[----:B--2---:R-:W-:Y:S05]  /*9fd0*/  @!P0 NANOSLEEP.SYNCS 0x989680 ;  /* 0x009896800000895d */ /* 0x004fea0003900000 */
[----:B------:R-:W2:Y:S02]  /*9fe0*/  @!P0 SYNCS.PHASECHK.TRANS64 P0, [R0+URZ], R3 ;  /* 0x00000003000085a7 */ /* 0x000ea400080010ff */
[----:B--2---:R-:W-:Y:S05]  /*9ff0*/  @!P0 BRA `(.L_x_188) ;  /* 0xfffffffc00f08947 */ /* 0x004fea000383ffff */
[----:B------:R-:W-:Y:S05]  /*a000*/  BRA `(.L_x_189) ;  /* 0xffffff9c00e47947 */ /* 0x000fea000383ffff */
.L_x_85:
[----:B------:R-:W-:-:S07]  /*a010*/  MOV R0, UR7 ;  /* 0x0000000700007c02 */ /* 0x000fce0008000f00 */
.L_x_190:
[----:B-1----:R1:W2:Y:S02]  /*a020*/  SYNCS.PHASECHK.TRANS64.TRYWAIT P1, [R0+URZ+0x150], R2 ;  /* 0x00015002000075a7 */ /* 0x0022a400080211ff */
[----:B--2---:R-:W-:Y:S05]  /*a030*/  @!P1 NANOSLEEP.SYNCS 0x989680 ;  /* 0x009896800000995d */ /* 0x004fea0003900000 */
[----:B------:R-:W2:Y:S02]  /*a040*/  @!P1 SYNCS.PHASECHK.TRANS64 P1, [R0+URZ+0x150], R2 ;  /* 0x00015002000095a7 */ /* 0x000ea400080210ff */
[----:B--2---:R-:W-:Y:S05]  /*a050*/  @!P1 BRA `(.L_x_190) ;  /* 0xfffffffc00f09947 */ /* 0x004fea000383ffff */
[----:B------:R-:W-:Y:S05]  /*a060*/  BRA `(.L_x_191) ;  /* 0xffffffa000307947 */ /* 0x000fea000383ffff */
.L_x_90:
[----:B--2---:R2:W4:Y:S02]  /*a070*/  SYNCS.PHASECHK.TRANS64.TRYWAIT P0, [R0+URZ+0xd0], R2 ;  /* 0x0000d002000075a7 */ /* 0x00452400080011ff */
[----:B----4-:R-:W-:Y:S05]  /*a080*/  @!P0 NANOSLEEP.SYNCS 0x989680 ;  /* 0x009896800000895d */ /* 0x010fea0003900000 */
[----:B------:R-:W4:Y:S02]  /*a090*/  @!P0 SYNCS.PHASECHK.TRANS64 P0, [R0+URZ+0xd0], R2 ;  /* 0x0000d002000085a7 */ /* 0x000f2400080010ff */
[----:B----4-:R-:W-:Y:S05]  /*a0a0*/  @!P0 BRA `(.L_x_90) ;  /* 0xfffffffc00f08947 */ /* 0x010fea000383ffff */
[----:B------:R-:W-:Y:S05]  /*a0b0*/  BRA `(.L_x_192) ;  /* 0xffffffa400447947 */ /* 0x000fea000383ffff */
.L_x_93:
[----:B------:R-:W-:Y:S07]  /*a0c0*/  MOV R0, UR7 ;  /* 0x0000000700007c02 */ /* 0x000fee0008000f00 */
.L_x_193:
[----:B--2---:R2:W4:Y:S02]  /*a0d0*/  SYNCS.PHASECHK.TRANS64.TRYWAIT P0, [R0+URZ+0xc8], R2 ;  /* 0x0000c802000075a7 */ /* 0x00452400080011ff */
[----:B----4-:R-:W-:Y:S05]  /*a0e0*/  @!P0 NANOSLEEP.SYNCS 0x989680 ;  /* 0x009896800000895d */ /* 0x010fea0003900000 */
[----:B------:R-:W4:Y:S02]  /*a0f0*/  @!P0 SYNCS.PHASECHK.TRANS64 P0, [R0+URZ+0xc8], R2 ;  /* 0x0000c802000085a7 */ /* 0x000f2400080010ff */
[----:B----4-:R-:W-:Y:S05]  /*a100*/  @!P0 BRA `(.L_x_193) ;  /* 0xfffffffc00f08947 */ /* 0x010fea000383ffff */
[----:B------:R-:W-:Y:S05]  /*a110*/  BRA `(.L_x_92) ;  /* 0xffffffa800247947 */ /* 0x000fea000383ffff */
.L_x_96:
[----:B------:R-:W-:Y:S07]  /*a120*/  MOV R0, UR7 ;  /* 0x0000000700007c02 */ /* 0x000fee0008000f00 */
.L_x_194:
[----:B-1----:R1:W2:Y:S02]  /*a130*/  SYNCS.PHASECHK.TRANS64.TRYWAIT P0, [R0+URZ+0xa0], R14 ;  /* 0x0000a00e000075a7 */ /* 0x0022a400080011ff */
[----:B--2---:R-:W-:Y:S05]  /*a140*/  @!P0 NANOSLEEP.SYNCS 0x989680 ;  /* 0x009896800000895d */ /* 0x004fea0003900000 */
[----:B------:R-:W2:Y:S02]  /*a150*/  @!P0 SYNCS.PHASECHK.TRANS64 P0, [R0+URZ+0xa0], R14 ;  /* 0x0000a00e000085a7 */ /* 0x000ea400080010ff */
[----:B--2---:R-:W-:Y:S05]  /*a160*/  @!P0 BRA `(.L_x_194) ;  /* 0xfffffffc00f08947 */ /* 0x004fea000383ffff */
[----:B------:R-:W-:Y:S05]  /*a170*/  BRA `(.L_x_195) ;  /* 0xffffffa8009c7947 */ /* 0x000fea000383ffff */
.L_x_97:
[----:B------:R-:W-:Y:S07]  /*a180*/  MOV R0, UR7 ;  /* 0x0000000700007c02 */ /* 0x000fee0008000f00 */
.L_x_196:
[----:B-1----:R1:W2:Y:S02]  /*a190*/  SYNCS.PHASECHK.TRANS64.TRYWAIT P0, [R0+URZ+0xa8], R14 ;  /* 0x0000a80e000075a7 */ /* 0x0022a400080011ff */
[----:B--2---:R-:W-:Y:S05]  /*a1a0*/  @!P0 NANOSLEEP.SYNCS 0x989680 ;  /* 0x009896800000895d */ /* 0x004fea0003900000 */
[----:B------:R-:W2:Y:S02]  /*a1b0*/  @!P0 SYNCS.PHASECHK.TRANS64 P0, [R0+URZ+0xa8], R14 ;  /* 0x0000a80e000085a7 */ /* 0x000ea400080010ff */
[----:B--2---:R-:W-:Y:S05]  /*a1c0*/  @!P0 BRA `(.L_x_196) ;  /* 0xfffffffc00f08947 */ /* 0x004fea000383ffff */
[----:B------:R-:W-:Y:S05]  /*a1d0*/  BRA `(.L_x_197) ;  /* 0xffffffa800d47947 */ /* 0x000fea000383ffff */
.L_x_98:
[----:B------:R-:W-:Y:S07]  /*a1e0*/  MOV R0, UR7 ;  /* 0x0000000700007c02 */ /* 0x000fee0008000f00 */
.L_x_198:
[----:B-1----:R1:W2:Y:S02]  /*a1f0*/  SYNCS.PHASECHK.TRANS64.TRYWAIT P0, [R0+URZ+0xb0], R14 ;  /* 0x0000b00e000075a7 */ /* 0x0022a400080011ff */
[----:B--2---:R-:W-:Y:S05]  /*a200*/  @!P0 NANOSLEEP.SYNCS 0x989680 ;  /* 0x009896800000895d */ /* 0x004fea0003900000 */
[----:B------:R-:W2:Y:S02]  /*a210*/  @!P0 SYNCS.PHASECHK.TRANS64 P0, [R0+URZ+0xb0], R14 ;  /* 0x0000b00e000085a7 */ /* 0x000ea400080010ff */
[----:B--2---:R-:W-:Y:S05]  /*a220*/  @!P0 BRA `(.L_x_198) ;  /* 0xfffffffc00f08947 */ /* 0x004fea000383ffff */
[----:B------:R-:W-:Y:S05]  /*a230*/  BRA `(.L_x_199) ;  /* 0xffffffac00187947 */ /* 0x000fea000383ffff */
.L_x_99:
[----:B------:R-:W-:Y:S07]  /*a240*/  MOV R0, UR7 ;  /* 0x0000000700007c02 */ /* 0x000fee0008000f00 */
.L_x_200:
[----:B-1----:R1:W2:Y:S02]  /*a250*/  SYNCS.PHASECHK.TRANS64.TRYWAIT P0, [R0+URZ+0xb8], R14 ;  /* 0x0000b80e000075a7 */ /* 0x0022a400080011ff */
[----:B--2---:R-:W-:Y:S05]  /*a260*/  @!P0 NANOSLEEP.SYNCS 0x989680 ;  /* 0x009896800000895d */ /* 0x004fea0003900000 */
[----:B------:R-:W2:Y:S02]  /*a270*/  @!P0 SYNCS.PHASECHK.TRANS64 P0, [R0+URZ+0xb8], R14 ;  /* 0x0000b80e000085a7 */ /* 0x000ea400080010ff */
[----:B--2---:R-:W-:Y:S05]  /*a280*/  @!P0 BRA `(.L_x_200) ;  /* 0xfffffffc00f08947 */ /* 0x004fea000383ffff */
[----:B------:R-:W-:Y:S05]  /*a290*/  BRA `(.L_x_201) ;  /* 0xffffffac009c7947 */ /* 0x000fea000383ffff */
.L_x_101:
[----:B------:R-:W-:-:S07]  /*a2a0*/  MOV R0, UR7 ;  /* 0x0000000700007c02 */ /* 0x000fce0008000f00 */
.L_x_202:
[----:B-1----:R1:W4:Y:S02]  /*a2b0*/  SYNCS.PHASECHK.TRANS64.TRYWAIT P0, [R0+URZ+0xa0], R2 ;  /* 0x0000a002000075a7 */ /* 0x00232400080011ff */
[----:B----4-:R-:W-:Y:S05]  /*a2c0*/  @!P0 NANOSLEEP.SYNCS 0x989680 ;  /* 0x009896800000895d */ /* 0x010fea0003900000 */
[----:B------:R-:W4:Y:S02]  /*a2d0*/  @!P0 SYNCS.PHASECHK.TRANS64 P0, [R0+URZ+0xa0], R2 ;  /* 0x0000a002000085a7 */ /* 0x000f2400080010ff */
[----:B----4-:R-:W-:Y:S05]  /*a2e0*/  @!P0 BRA `(.L_x_202) ;  /* 0xfffffffc00f08947 */ /* 0x010fea000383ffff */
[----:B------:R-:W-:Y:S05]  /*a2f0*/  BRA `(.L_x_203) ;  /* 0xffffffb0000c7947 */ /* 0x000fea000383ffff */
.L_x_102:
[----:B-1----:R-:W-:-:S07]  /*a300*/  MOV R0, UR7 ;  /* 0x0000000700007c02 */ /* 0x002fce0008000f00 */
.L_x_204:
[----:B-1----:R1:W4:Y:S02]  /*a310*/  SYNCS.PHASECHK.TRANS64.TRYWAIT P0, [R0+URZ+0xa8], R2 ;  /* 0x0000a802000075a7 */ /* 0x00232400080011ff */
[----:B----4-:R-:W-:Y:S05]  /*a320*/  @!P0 NANOSLEEP.SYNCS 0x989680 ;  /* 0x009896800000895d */ /* 0x010fea0003900000 */
[----:B------:R-:W4:Y:S02]  /*a330*/  @!P0 SYNCS.PHASECHK.TRANS64 P0, [R0+URZ+0xa8], R2 ;  /* 0x0000a802000085a7 */ /* 0x000f2400080010ff */
[----:B----4-:R-:W-:Y:S05]  /*a340*/  @!P0 BRA `(.L_x_204) ;  /* 0xfffffffc00f08947 */ /* 0x010fea000383ffff */
[----:B------:R-:W-:Y:S05]  /*a350*/  BRA `(.L_x_205) ;  /* 0xffffffac00fc7947 */ /* 0x000fea000383ffff */
.L_x_103:
[----:B-1----:R-:W-:-:S07]  /*a360*/  MOV R0, UR7 ;  /* 0x0000000700007c02 */ /* 0x002fce0008000f00 */
.L_x_206:
[----:B-1----:R1:W4:Y:S02]  /*a370*/  SYNCS.PHASECHK.TRANS64.TRYWAIT P0, [R0+URZ+0xb0], R2 ;  /* 0x0000b002000075a7 */ /* 0x00232400080011ff */
[----:B----4-:R-:W-:Y:S05]  /*a380*/  @!P0 NANOSLEEP.SYNCS 0x989680 ;  /* 0x009896800000895d */ /* 0x010fea0003900000 */
[----:B------:R-:W4:Y:S02]  /*a390*/  @!P0 SYNCS.PHASECHK.TRANS64 P0, [R0+URZ+0xb0], R2 ;  /* 0x0000b002000085a7 */ /* 0x000f2400080010ff */
[----:B----4-:R-:W-:Y:S05]  /*a3a0*/  @!P0 BRA `(.L_x_206) ;  /* 0xfffffffc00f08947 */ /* 0x010fea000383ffff */
[----:B------:R-:W-:Y:S05]  /*a3b0*/  BRA `(.L_x_207) ;  /* 0xffffffac00ec7947 */ /* 0x000fea000383ffff */
.L_x_105:
[----:B--2---:R2:W4:Y:S02]  /*a3c0*/  SYNCS.PHASECHK.TRANS64.TRYWAIT P0, [R0+URZ+0xd0], R2 ;  /* 0x0000d002000075a7 */ /* 0x00452400080011ff */
[----:B----4-:R-:W-:Y:S05]  /*a3d0*/  @!P0 NANOSLEEP.SYNCS 0x989680 ;  /* 0x009896800000895d */ /* 0x010fea0003900000 */
[----:B------:R-:W4:Y:S02]  /*a3e0*/  @!P0 SYNCS.PHASECHK.TRANS64 P0, [R0+URZ+0xd0], R2 ;  /* 0x0000d002000085a7 */ /* 0x000f2400080010ff */
[----:B----4-:R-:W-:Y:S05]  /*a3f0*/  @!P0 BRA `(.L_x_105) ;  /* 0xfffffffc00f08947 */ /* 0x010fea000383ffff */
[----:B------:R-:W-:Y:S05]  /*a400*/  BRA `(.L_x_208) ;  /* 0xffffffb000b87947 */ /* 0x000fea000383ffff */
.L_x_117:
[----:B-1----:R-:W-:Y:S04]  /*a410*/  MOV R2, UR46 ;  /* 0x0000002e00027c02 */ /* 0x002fe80008000f00 */
[----:B------:R1:W4:Y:S03]  /*a420*/  SYNCS.PHASECHK.TRANS64.TRYWAIT P1, [R2+URZ+0x80], R3 ;  /* 0x00008003020075a7 */ /* 0x00032600080211ff */
[----:B----4-:R-:W-:Y:S05]  /*a430*/  @!P1 NANOSLEEP.SYNCS 0x989680 ;  /* 0x009896800000995d */ /* 0x010fea0003900000 */
[----:B------:R-:W4:Y:S02]  /*a440*/  @!P1 SYNCS.PHASECHK.TRANS64 P1, [R2+URZ+0x80], R3 ;  /* 0x00008003020095a7 */ /* 0x000f2400080210ff */
[----:B----4-:R-:W-:Y:S05]  /*a450*/  @!P1 BRA `(.L_x_117) ;  /* 0xfffffffc00ec9947 */ /* 0x010fea000383ffff */
[----:B------:R-:W-:Y:S05]  /*a460*/  BRA `(.L_x_116) ;  /* 0xffffffbc00d87947 */ /* 0x000fea000383ffff */
.L_x_119:
[----:B-1----:R1:W2:Y:S02]  /*a470*/  SYNCS.PHASECHK.TRANS64.TRYWAIT P0, [R116+URZ+0xf0], R0 ;  /* 0x0000f000740075a7 */ /* 0x0022a400080011ff */
[----:B--2---:R-:W-:Y:S05]  /*a480*/  @!P0 NANOSLEEP.SYNCS 0x989680 ;  /* 0x009896800000895d */ /* 0x004fea0003900000 */
[----:B------:R-:W2:Y:S02]  /*a490*/  @!P0 SYNCS.PHASECHK.TRANS64 P0, [R116+URZ+0xf0], R0 ;  /* 0x0000f000740085a7 */ /* 0x000ea400080010ff */
[----:B--2---:R-:W-:Y:S05]  /*a4a0*/  @!P0 BRA `(.L_x_119) ;  /* 0xfffffffc00f08947 */ /* 0x004fea000383ffff */
[----:B------:R-:W-:Y:S05]  /*a4b0*/  BRA `(.L_x_118) ;  /* 0xffffffc000007947 */ /* 0x000fea000383ffff */
.L_x_128:
[----:B--2---:R2:W3:Y:S02]  /*a4c0*/  SYNCS.PHASECHK.TRANS64.TRYWAIT P0, [R2+URZ+0x80], R0 ;  /* 0x00008000020075a7 */ /* 0x0044e400080011ff */
[----:B---3--:R-:W-:Y:S05]  /*a4d0*/  @!P0 NANOSLEEP.SYNCS 0x989680 ;  /* 0x009896800000895d */ /* 0x008fea0003900000 */
[----:B------:R-:W3:Y:S02]  /*a4e0*/  @!P0 SYNCS.PHASECHK.TRANS64 P0, [R2+URZ+0x80], R0 ;  /* 0x00008000020085a7 */ /* 0x000ee400080010ff */
[----:B---3--:R-:W-:Y:S05]  /*a4f0*/  @!P0 BRA `(.L_x_128) ;  /* 0xfffffffc00f08947 */ /* 0x008fea000383ffff */
[----:B------:R-:W-:Y:S05]  /*a500*/  BRA `(.L_x_127) ;  /* 0xffffffc800dc7947 */ /* 0x000fea000383ffff */
.L_x_136:
[----:B--2---:R2:W3:Y:S02]  /*a510*/  SYNCS.PHASECHK.TRANS64.TRYWAIT P0, [R0+URZ+0x80], R6 ;  /* 0x00008006000075a7 */ /* 0x0044e400080011ff */
[----:B---3--:R-:W-:Y:S05]  /*a520*/  @!P0 NANOSLEEP.SYNCS 0x989680 ;  /* 0x009896800000895d */ /* 0x008fea0003900000 */
[----:B------:R-:W3:Y:S02]  /*a530*/  @!P0 SYNCS.PHASECHK.TRANS64 P0, [R0+URZ+0x80], R6 ;  /* 0x00008006000085a7 */ /* 0x000ee400080010ff */
[----:B---3--:R-:W-:Y:S05]  /*a540*/  @!P0 BRA `(.L_x_136) ;  /* 0xfffffffc00f08947 */ /* 0x008fea000383ffff */
[----:B------:R-:W-:Y:S05]  /*a550*/  BRA `(.L_x_135) ;  /* 0xffffffd400dc7947 */ /* 0x000fea000383ffff */
.L_x_144:
[----:B--2---:R2:W3:Y:S02]  /*a560*/  SYNCS.PHASECHK.TRANS64.TRYWAIT P0, [R0+URZ+0x80], R5 ;  /* 0x00008005000075a7 */ /* 0x0044e400080011ff */
[----:B---3--:R-:W-:Y:S05]  /*a570*/  @!P0 NANOSLEEP.SYNCS 0x989680 ;  /* 0x009896800000895d */ /* 0x008fea0003900000 */
[----:B------:R-:W3:Y:S02]  /*a580*/  @!P0 SYNCS.PHASECHK.TRANS64 P0, [R0+URZ+0x80], R5 ;  /* 0x00008005000085a7 */ /* 0x000ee400080010ff */
[----:B---3--:R-:W-:Y:S05]  /*a590*/  @!P0 BRA `(.L_x_144) ;  /* 0xfffffffc00f08947 */ /* 0x008fea000383ffff */
[----:B------:R-:W-:Y:S05]  /*a5a0*/  BRA `(.L_x_143) ;  /* 0xffffffe000dc7947 */ /* 0x000fea000383ffff */
        .weak           $__internal_0_$__cuda_sm10x_tcgen05_guardrail_trap_col_being_dealloced_not_returned_by_alloc
        .type           $__internal_0_$__cuda_sm10x_tcgen05_guardrail_trap_col_being_dealloced_not_returned_by_alloc,@function
        .size           $__internal_0_$__cuda_sm10x_tcgen05_guardrail_trap_col_being_dealloced_not_returned_by_alloc,($__internal_1_$__cuda_sm10x_tcgen05_guardrail_trap_phase_invalid_during_alloc - $__internal_0_$__cuda_sm10x_tcgen05_guardrail_trap_col_being_dealloced_not_returned_by_alloc)
$__internal_0_$__cuda_sm10x_tcgen05_guardrail_trap_col_being_dealloced_not_returned_by_alloc:
[----:B------:R-:W-:Y:S05]  /*a5b0*/  BPT.TRAP 0x1 ;  /* 0x000000040000795c */ /* 0x000fea0000300000 */
[----:B------:R-:W-:-:S04]  /*a5c0*/  HFMA2 R3, -RZ, RZ, 0, 0 ;  /* 0x00000000ff037431 */ /* 0x000fc800000001ff */
[----:B------:R-:W-:Y:S05]  /*a5d0*/  RET.REL.NODEC R2 `(_ZN7cutlass13device_kernelINS_4gemm6kernel13GemmUniversalIN4cute5tupleIJiiiiEEENS1_10collective13CollectiveMmaINS1_35MainloopSm100TmaUmmaWarpSpecializedILi8ELi2ELi4ENS5_IJNS4_1CILi2EEENSA_ILi1EEESC_EEEEENS5_IJNSA_ILi256EEENSA_ILi128EEENSA_ILi64EEEEEENS_6half_tENS5_IJlSC_lEEESJ_SK_NS4_8TiledMMAINS4_8MMA_AtomIJNS4_26SM100_MMA_F16BF16_2x1SM_SSISJ_SJ_fLi256ELi128ELNS4_4UMMA5MajorE0ELSP_0ELNSO_7ScaleInE0ELSQ_0EEEEEENS4_6LayoutINS5_IJSC_SC_SC_EEENS5_IJNSA_ILi0EEESV_SV_EEEEENS5_IJNS4_10UnderscoreESY_SY_EEEEENS4_18SM100_TMA_2SM_LOADENS4_14ComposedLayoutINS4_7SwizzleILi3ELi4ELi3EEENS4_18smem_ptr_flag_bitsILi16EEENST_INS5_IJNSA_ILi8EEESH_EEENS5_IJSH_SC_EEEEEEEvNS4_8identityES11_S1B_vS1C_EENS_8epilogue10collective18CollectiveEpilogueINS1E_23Sm100TmaWarpSpecializedILi4ELi2ELi32ELb1ELb0EEEJNS5_IJSG_SG_SH_EEENS5_IJNST_ISG_SC_EENST_INSA_ILi32EEESC_EEEEESJ_SK_SJ_SK_NS1E_6fusion15FusionCallbacksIS1I_NS1O_13LinCombEltActINS1E_6thread4ReLuESJ_fSJ_fLNS_15FloatRoundStyleE2EEES1J_S1N_JEEENS4_5SM1004TMEM4LOAD26SM100_TMEM_LOAD_32dp32b32xENS4_13SM90_TMA_LOADENS12_INS13_ILi2ELi4ELi3EEES16_NST_INS5_IJS17_S1L_EEENS5_IJS1L_SC_EEEEEEENS4_39AutoVectorizingCopyWithAssumedAlignmentILi128EEENS4_14SM90_TMA_STOREES25_S27_S27_EEEvvEEEEvNT_6ParamsE) ;  /* 0xffffff5802887950 */ /* 0x000fea0003c3ffff */
        .weak           $__internal_1_$__cuda_sm10x_tcgen05_guardrail_trap_phase_invalid_during_alloc
        .type           $__internal_1_$__cuda_sm10x_tcgen05_guardrail_trap_phase_invalid_during_alloc,@function
        .size           $__internal_1_$__cuda_sm10x_tcgen05_guardrail_trap_phase_invalid_during_alloc,($__internal_2_$__cuda_sm10x_tcgen05_guardrail_trap_unallocated_columns_being_dealloced - $__internal_1_$__cuda_sm10x_tcgen05_guardrail_trap_phase_invalid_during_alloc)
$__internal_1_$__cuda_sm10x_tcgen05_guardrail_trap_phase_invalid_during_alloc:
[----:B------:R-:W-:Y:S05]  /*a5e0*/  BPT.TRAP 0x1 ;  /* 0x000000040000795c */ /* 0x000fea0000300000 */
[----:B------:R-:W-:-:S04]  /*a5f0*/  MOV R3, 0x0 ;  /* 0x0000000000037802 */ /* 0x000fc80000000f00 */
[----:B------:R-:W-:Y:S05]  /*a600*/  RET.REL.NODEC R2 `(_ZN7cutlass13device_kernelINS_4gemm6kernel13GemmUniversalIN4cute5tupleIJiiiiEEENS1_10collective13CollectiveMmaINS1_35MainloopSm100TmaUmmaWarpSpecializedILi8ELi2ELi4ENS5_IJNS4_1CILi2EEENSA_ILi1EEESC_EEEEENS5_IJNSA_ILi256EEENSA_ILi128EEENSA_ILi64EEEEEENS_6half_tENS5_IJlSC_lEEESJ_SK_NS4_8TiledMMAINS4_8MMA_AtomIJNS4_26SM100_MMA_F16BF16_2x1SM_SSISJ_SJ_fLi256ELi128ELNS4_4UMMA5MajorE0ELSP_0ELNSO_7ScaleInE0ELSQ_0EEEEEENS4_6LayoutINS5_IJSC_SC_SC_EEENS5_IJNSA_ILi0EEESV_SV_EEEEENS5_IJNS4_10UnderscoreESY_SY_EEEEENS4_18SM100_TMA_2SM_LOADENS4_14ComposedLayoutINS4_7SwizzleILi3ELi4ELi3EEENS4_18smem_ptr_flag_bitsILi16EEENST_INS5_IJNSA_ILi8EEESH_EEENS5_IJSH_SC_EEEEEEEvNS4_8identityES11_S1B_vS1C_EENS_8epilogue10collective18CollectiveEpilogueINS1E_23Sm100TmaWarpSpecializedILi4ELi2ELi32ELb1ELb0EEEJNS5_IJSG_SG_SH_EEENS5_IJNST_ISG_SC_EENST_INSA_ILi32EEESC_EEEEESJ_SK_SJ_SK_NS1E_6fusion15FusionCallbacksIS1I_NS1O_13LinCombEltActINS1E_6thread4ReLuESJ_fSJ_fLNS_15FloatRoundStyleE2EEES1J_S1N_JEEENS4_5SM1004TMEM4LOAD26SM100_TMEM_LOAD_32dp32b32xENS4_13SM90_TMA_LOADENS12_INS13_ILi2ELi4ELi3EEES16_NST_INS5_IJS17_S1L_EEENS5_IJS1L_SC_EEEEEEENS4_39AutoVectorizingCopyWithAssumedAlignmentILi128EEENS4_14SM90_TMA_STOREES25_S27_S27_EEEvvEEEEvNT_6ParamsE) ;  /* 0xffffff58027c7950 */ /* 0x000fea0003c3ffff */
        .weak           $__internal_2_$__cuda_sm10x_tcgen05_guardrail_trap_unallocated_columns_being_dealloced
        .type           $__internal_2_$__cuda_sm10x_tcgen05_guardrail_trap_unallocated_columns_being_dealloced,@function
        .size           $__internal_2_$__cuda_sm10x_tcgen05_guardrail_trap_unallocated_columns_being_dealloced,(.L_x_210 - $__internal_2_$__cuda_sm10x_tcgen05_guardrail_trap_unallocated_columns_being_dealloced)
$__internal_2_$__cuda_sm10x_tcgen05_guardrail_trap_unallocated_columns_being_dealloced:
[----:B------:R-:W-:Y:S05]  /*a610*/  BPT.TRAP 0x1 ;  /* 0x000000040000795c */ /* 0x000fea0000300000 */
[----:B------:R-:W-:-:S04]  /*a620*/  HFMA2 R3, -RZ, RZ, 0, 0 ;  /* 0x00000000ff037431 */ /* 0x000fc800000001ff */
[----:B------:R-:W-:Y:S05]  /*a630*/  RET.REL.NODEC R2 `(_ZN7cutlass13device_kernelINS_4gemm6kernel13GemmUniversalIN4cute5tupleIJiiiiEEENS1_10collective13CollectiveMmaINS1_35MainloopSm100TmaUmmaWarpSpecializedILi8ELi2ELi4ENS5_IJNS4_1CILi2EEENSA_ILi1EEESC_EEEEENS5_IJNSA_ILi256EEENSA_ILi128EEENSA_ILi64EEEEEENS_6half_tENS5_IJlSC_lEEESJ_SK_NS4_8TiledMMAINS4_8MMA_AtomIJNS4_26SM100_MMA_F16BF16_2x1SM_SSISJ_SJ_fLi256ELi128ELNS4_4UMMA5MajorE0ELSP_0ELNSO_7ScaleInE0ELSQ_0EEEEEENS4_6LayoutINS5_IJSC_SC_SC_EEENS5_IJNSA_ILi0EEESV_SV_EEEEENS5_IJNS4_10UnderscoreESY_SY_EEEEENS4_18SM100_TMA_2SM_LOADENS4_14ComposedLayoutINS4_7SwizzleILi3ELi4ELi3EEENS4_18smem_ptr_flag_bitsILi16EEENST_INS5_IJNSA_ILi8EEESH_EEENS5_IJSH_SC_EEEEEEEvNS4_8identityES11_S1B_vS1C_EENS_8epilogue10collective18CollectiveEpilogueINS1E_23Sm100TmaWarpSpecializedILi4ELi2ELi32ELb1ELb0EEEJNS5_IJSG_SG_SH_EEENS5_IJNST_ISG_SC_EENST_INSA_ILi32EEESC_EEEEESJ_SK_SJ_SK_NS1E_6fusion15FusionCallbacksIS1I_NS1O_13LinCombEltActINS1E_6thread4ReLuESJ_fSJ_fLNS_15FloatRoundStyleE2EEES1J_S1N_JEEENS4_5SM1004TMEM4LOAD26SM100_TMEM_LOAD_32dp32b32xENS4_13SM90_TMA_LOADENS12_INS13_ILi2ELi4ELi3EEES16_NST_INS5_IJS17_S1L_EEENS5_IJS1L_SC_EEEEEEENS4_39AutoVectorizingCopyWithAssumedAlignmentILi128EEENS4_14SM90_TMA_STOREES25_S27_S27_EEEvvEEEEvNT_6ParamsE) ;  /* 0xffffff5802707950 */ /* 0x000fea0003c3ffff */
.L_x_209:
[----:B------:R-:W-:-:S00]  /*a640*/  BRA `(.L_x_209) ;  /* 0xfffffffc00fc7947 */ /* 0x000fc0000383ffff */
[----:B------:R-:W-:-:S00]  /*a650*/  NOP ;  /* 0x0000000000007918 */ /* 0x000fc00000000000 */
        /* <DEDUP_REMOVED lines=10> */
.L_x_210:


//--------------------- .nv.global.init           --------------------------
	.section	.nv.global.init,"aw",@progbits
.nv.global.init:
	.type		$str$27,@object
	.size		$str$27,($str$28 - $str$27)
$str$27:
        /*0000*/ 	.byte	0x28, 0x61, 0x64, 0x64, 0x72, 0x65, 0x73, 0x73, 0x20, 0x26, 0x20, 0x6d, 0x61, 0x73, 0x6b, 0x29
        /*0010*/ 	.byte	0x20, 0x3d, 0x3d, 0x20, 0x30, 0x00
	.type		$str$28,@object
	.size		$str$28,($str$26 - $str$28)
$str$28:
        /*0016*/ 	.byte	0x2f, 0x74, 0x6d, 0x70, 0x2f, 0x63, 0x75, 0x74, 0x6c, 0x61, 0x73, 0x73, 0x5f, 0x73, 0x77, 0x65
        /*0026*/ 	.byte	0x65, 0x70, 0x5f, 0x73, 0x72, 0x63, 0x2f, 0x69, 0x6e, 0x63, 0x6c, 0x75, 0x64, 0x65, 0x2f, 0x63
        /*0036*/ 	.byte	0x75, 0x74, 0x65, 0x2f, 0x70, 0x6f, 0x69, 0x6e, 0x74, 0x65, 0x72, 0x5f, 0x66, 0x6c, 0x61, 0x67
        /*0046*/ 	.byte	0x67, 0x65, 0x64, 0x2e, 0x68, 0x70, 0x70, 0x00
	.type		$str$26,@object
	.size		$str$26,($str$25 - $str$26)
$str$26:
        /*004e*/ 	.byte	0x2f, 0x74, 0x6d, 0x70, 0x2f, 0x63, 0x75, 0x74, 0x6c, 0x61, 0x73, 0x73, 0x5f, 0x73, 0x77, 0x65
        /*005e*/ 	.byte	0x65, 0x70, 0x5f, 0x73, 0x72, 0x63, 0x2f, 0x69, 0x6e, 0x63, 0x6c, 0x75, 0x64, 0x65, 0x2f, 0x63
        /*006e*/ 	.byte	0x75, 0x74, 0x65, 0x2f, 0x61, 0x74, 0x6f, 0x6d, 0x2f, 0x63, 0x6f, 0x70, 0x79, 0x5f, 0x74, 0x72
        /*007e*/ 	.byte	0x61, 0x69, 0x74, 0x73, 0x5f, 0x73, 0x6d, 0x31, 0x30, 0x30, 0x2e, 0x68, 0x70, 0x70, 0x00
	.type		$str$25,@object
	.size		$str$25,(__unnamed_1 - $str$25)
$str$25:
        /*008d*/ 	.byte	0x28, 0x28, 0x75, 0x69, 0x6e, 0x74, 0x33, 0x32, 0x5f, 0x74, 0x28, 0x74, 0x68, 0x72, 0x65, 0x61
        /*009d*/ 	.byte	0x64, 0x49, 0x64, 0x78, 0x2e, 0x78, 0x29, 0x20, 0x2f, 0x20, 0x33, 0x32, 0x29, 0x20, 0x25, 0x20
        /*00ad*/ 	.byte	0x34, 0x29, 0x20, 0x3d, 0x3d, 0x20, 0x28, 0x28, 0x28, 0x74, 0x6d, 0x65, 0x6d, 0x5f, 0x61, 0x64
        /*00bd*/ 	.byte	0x64, 0x72, 0x20, 0x3e, 0x3e, 0x20, 0x31, 0x36, 0x29, 0x20, 0x2f, 0x20, 0x33, 0x32, 0x29, 0x20
        /*00cd*/ 	.byte	0x25, 0x20, 0x34, 0x29, 0x00
	.type		__unnamed_1,@object
	.size		__unnamed_1,(__unnamed_2 - __unnamed_1)
__unnamed_1:
        /*00d2*/ 	.byte	0x61, 0x75, 0x74, 0x6f, 0x20, 0x63, 0x75, 0x74, 0x65, 0x3a, 0x3a, 0x61, 0x73, 0x5f, 0x70, 0x6f
        /* <DEDUP_REMOVED lines=24> */
        /*0262*/ 	.byte	0x3e, 0x3e, 0x3e, 0x3e, 0x5d, 0x00
	.type		__unnamed_2,@object
	.size		__unnamed_2,(.L_2 - __unnamed_2)
__unnamed_2:
        /* <DEDUP_REMOVED lines=42> */
        /*0508*/ 	.byte	0x3e, 0x3e, 0x5d, 0x00
.L_2:


//--------------------- .nv.shared._ZN7cutlass13device_kernelINS_4gemm6kernel13GemmUniversalIN4cute5tupleIJiiiiEEENS1_10collective13CollectiveMmaINS1_35MainloopSm100TmaUmmaWarpSpecializedILi8ELi2ELi4ENS5_IJNS4_1CILi2EEENSA_ILi1EEESC_EEEEENS5_IJNSA_ILi256EEENSA_ILi128EEENSA_ILi64EEEEEENS_6half_tENS5_IJlSC_lEEESJ_SK_NS4_8TiledMMAINS4_8MMA_AtomIJNS4_26SM100_MMA_F16BF16_2x1SM_SSISJ_SJ_fLi256ELi128ELNS4_4UMMA5MajorE0ELSP_0ELNSO_7ScaleInE0ELSQ_0EEEEEENS4_6LayoutINS5_IJSC_SC_SC_EEENS5_IJNSA_ILi0EEESV_SV_EEEEENS5_IJNS4_10UnderscoreESY_SY_EEEEENS4_18SM100_TMA_2SM_LOADENS4_14ComposedLayoutINS4_7SwizzleILi3ELi4ELi3EEENS4_18smem_ptr_flag_bitsILi16EEENST_INS5_IJNSA_ILi8EEESH_EEENS5_IJSH_SC_EEEEEEEvNS4_8identityES11_S1B_vS1C_EENS_8epilogue10collective18CollectiveEpilogueINS1E_23Sm100TmaWarpSpecializedILi4ELi2ELi32ELb1ELb0EEEJNS5_IJSG_SG_SH_EEENS5_IJNST_ISG_SC_EENST_INSA_ILi32EEESC_EEEEESJ_SK_SJ_SK_NS1E_6fusion15FusionCallbacksIS1I_NS1O_13LinCombEltActINS1E_6thread4ReLuESJ_fSJ_fLNS_15FloatRoundStyleE2EEES1J_S1N_JEEENS4_5SM1004TMEM4LOAD26SM100_TMEM_LOAD_32dp32b32xENS4_13SM90_TMA_LOADENS12_INS13_ILi2ELi4ELi3EEES16_NST_INS5_IJS17_S1L_EEENS5_IJS1L_SC_EEEEEEENS4_39AutoVectorizingCopyWithAssumedAlignmentILi128EEENS4_14SM90_TMA_STOREES25_S27_S27_EEEvvEEEEvNT_6ParamsE --------------------------
	.section	.nv.shared._ZN7cutlass13device_kernelINS_4gemm6kernel13GemmUniversalIN4cute5tupleIJiiiiEEENS1_10collective13CollectiveMmaINS1_35MainloopSm100TmaUmmaWarpSpecializedILi8ELi2ELi4ENS5_IJNS4_1CILi2EEENSA_ILi1EEESC_EEEEENS5_IJNSA_ILi256EEENSA_ILi128EEENSA_ILi64EEEEEENS_6half_tENS5_IJlSC_lEEESJ_SK_NS4_8TiledMMAINS4_8MMA_AtomIJNS4_26SM100_MMA_F16BF16_2x1SM_SSISJ_SJ_fLi256ELi128ELNS4_4UMMA5MajorE0ELSP_0ELNSO_7ScaleInE0ELSQ_0EEEEEENS4_6LayoutINS5_IJSC_SC_SC_EEENS5_IJNSA_ILi0EEESV_SV_EEEEENS5_IJNS4_10UnderscoreESY_SY_EEEEENS4_18SM100_TMA_2SM_LOADENS4_14ComposedLayoutINS4_7SwizzleILi3ELi4ELi3EEENS4_18smem_ptr_flag_bitsILi16EEENST_INS5_IJNSA_ILi8EEESH_EEENS5_IJSH_SC_EEEEEEEvNS4_8identityES11_S1B_vS1C_EENS_8epilogue10collective18CollectiveEpilogueINS1E_23Sm100TmaWarpSpecializedILi4ELi2ELi32ELb1ELb0EEEJNS5_IJSG_SG_SH_EEENS5_IJNST_ISG_SC_EENST_INSA_ILi32EEESC_EEEEESJ_SK_SJ_SK_NS1E_6fusion15FusionCallbacksIS1I_NS1O_13LinCombEltActINS1E_6thread4ReLuESJ_fSJ_fLNS_15FloatRoundStyleE2EEES1J_S1N_JEEENS4_5SM1004TMEM4LOAD26SM100_TMEM_LOAD_32dp32b32xENS4_13SM90_TMA_LOADENS12_INS13_ILi2ELi4ELi3EEES16_NST_INS5_IJS17_S1L_EEENS5_IJS1L_SC_EEEEEEENS4_39AutoVectorizingCopyWithAssumedAlignmentILi128EEENS4_14SM90_TMA_STOREES25_S27_S27_EEEvvEEEEvNT_6ParamsE,"aw",@nobits
	.sectionflags	@""
	.align	16
	.zero		1024


//--------------------- .nv.shared.reserved.0     --------------------------
	.section	.nv.shared.reserved.0,"aw",@nobits
	.weak		__nv_reservedSMEM_offset_0_alias
	.size		__nv_reservedSMEM_offset_0_alias, 0, 64
	.other		__nv_reservedSMEM_offset_0_alias,@"STO_CUDA_RESERVED_SHARED STV_DEFAULT"
__nv_reservedSMEM_offset_0_alias:
	.zero		0
.nv.shared.reserved.0:
	.zero		64
	.weak		__nv_reservedSMEM_tcgen05_partition
	.type		__nv_reservedSMEM_tcgen05_partition,@object
	.size		__nv_reservedSMEM_tcgen05_partition,(.L_0 - __nv_reservedSMEM_tcgen05_partition)
__nv_reservedSMEM_tcgen05_partition:
	.zero		32
.L_0:


//--------------------- .nv.global                --------------------------
	.section	.nv.global,"aw",@nobits
.nv.global:
	.type		_ZN39_INTERNAL_94a1172a_4_k_cu_e3ff8c5d_29554cute1_E,@object
	.size		_ZN39_INTERNAL_94a1172a_4_k_cu_e3ff8c5d_29554cute1_E,(_ZN39_INTERNAL_94a1172a_4_k_cu_e3ff8c5d_29554cuda3std3__45__cpo6cbeginE - _ZN39_INTERNAL_94a1172a_4_k_cu_e3ff8c5d_29554cute1_E)
_ZN39_INTERNAL_94a1172a_4_k_cu_e3ff8c5d_29554cute1_E:
	.zero		1
	.type		_ZN39_INTERNAL_94a1172a_4_k_cu_e3ff8c5d_29554cuda3std3__45__cpo6cbeginE,@object
	.size		_ZN39_INTERNAL_94a1172a_4_k_cu_e3ff8c5d_29554cuda3std3__45__cpo6cbeginE,(_ZN39_INTERNAL_94a1172a_4_k_cu_e3ff8c5d_29554cuda3std3__48in_placeE - _ZN39_INTERNAL_94a1172a_4_k_cu_e3ff8c5d_29554cuda3std3__45__cpo6cbeginE)
_ZN39_INTERNAL_94a1172a_4_k_cu_e3ff8c5d_29554cuda3std3__45__cpo6cbeginE:
	.zero		1
	.type		_ZN39_INTERNAL_94a1172a_4_k_cu_e3ff8c5d_29554cuda3std3__48in_placeE,@object
	.size		_ZN39_INTERNAL_94a1172a_4_k_cu_e3ff8c5d_29554cuda3std3__48in_placeE,(_ZN39_INTERNAL_94a1172a_4_k_cu_e3ff8c5d_29554cuda3std6ranges3__45__cpo9iter_moveE - _ZN39_INTERNAL_94a1172a_4_k_cu_e3ff8c5d_29554cuda3std3__48in_placeE)
_ZN39_INTERNAL_94a1172a_4_k_cu_e3ff8c5d_29554cuda3std3__48in_placeE:
	.zero		1
	.type		_ZN39_INTERNAL_94a1172a_4_k_cu_e3ff8c5d_29554cuda3std6ranges3__45__cpo9iter_moveE,@object
	.size		_ZN39_INTERNAL_94a1172a_4_k_cu_e3ff8c5d_29554cuda3std6ranges3__45__cpo9iter_moveE,(_ZN39_INTERNAL_94a1172a_4_k_cu_e3ff8c5d_29554cuda3std3__45__cpo5beginE - _ZN39_INTERNAL_94a1172a_4_k_cu_e3ff8c5d_29554cuda3std6ranges3__45__cpo9iter_moveE)
_ZN39_INTERNAL_94a1172a_4_k_cu_e3ff8c5d_29554cuda3std6ranges3__45__cpo9iter_moveE:
	.zero		1
	.type		_ZN39_INTERNAL_94a1172a_4_k_cu_e3ff8c5d_29554cuda3std3__45__cpo5beginE,@object
	.size		_ZN39_INTERNAL_94a1172a_4_k_cu_e3ff8c5d_29554cuda3std3__45__cpo5beginE,(_ZN39_INTERNAL_94a1172a_4_k_cu_e3ff8c5d_29554cuda3std3__441_GLOBAL__N__94a1172a_4_k_cu_e3ff8c5d_29556ignoreE - _ZN39_INTERNAL_94a1172a_4_k_cu_e3ff8c5d_29554cuda3std3__45__cpo5beginE)
_ZN39_INTERNAL_94a1172a_4_k_cu_e3ff8c5d_29554cuda3std3__45__cpo5beginE:
	.zero		1
	.type		_ZN39_INTERNAL_94a1172a_4_k_cu_e3ff8c5d_29554cuda3std3__441_GLOBAL__N__94a1172a_4_k_cu_e3ff8c5d_29556ignoreE,@object
	.size		_ZN39_INTERNAL_94a1172a_4_k_cu_e3ff8c5d_29554cuda3std3__441_GLOBAL__N__94a1172a_4_k_cu_e3ff8c5d_29556ignoreE,(_ZN39_INTERNAL_94a1172a_4_k_cu_e3ff8c5d_29554cute7productE - _ZN39_INTERNAL_94a1172a_4_k_cu_e3ff8c5d_29554cuda3std3__441_GLOBAL__N__94a1172a_4_k_cu_e3ff8c5d_29556ignoreE)
_ZN39_INTERNAL_94a1172a_4_k_cu_e3ff8c5d_29554cuda3std3__441_GLOBAL__N__94a1172a_4_k_cu_e3ff8c5d_29556ignoreE:
	.zero		1
	.type		_ZN39_INTERNAL_94a1172a_4_k_cu_e3ff8c5d_29554cute7productE,@object
	.size		_ZN39_INTERNAL_94a1172a_4_k_cu_e3ff8c5d_29554cute7productE,(_ZN39_INTERNAL_94a1172a_4_k_cu_e3ff8c5d_29554cuda3std3__45__cpo3endE - _ZN39_INTERNAL_94a1172a_4_k_cu_e3ff8c5d_29554cute7productE)
_ZN39_INTERNAL_94a1172a_4_k_cu_e3ff8c5d_29554cute7productE:
	.zero		1
	.type		_ZN39_INTERNAL_94a1172a_4_k_cu_e3ff8c5d_29554cuda3std3__45__cpo3endE,@object
	.size		_ZN39_INTERNAL_94a1172a_4_k_cu_e3ff8c5d_29554cuda3std3__45__cpo3endE,(_ZN39_INTERNAL_94a1172a_4_k_cu_e3ff8c5d_29554cuda3std3__419piecewise_constructE - _ZN39_INTERNAL_94a1172a_4_k_cu_e3ff8c5d_29554cuda3std3__45__cpo3endE)
_ZN39_INTERNAL_94a1172a_4_k_cu_e3ff8c5d_29554cuda3std3__45__cpo3endE:
	.zero		1
	.type		_ZN39_INTERNAL_94a1172a_4_k_cu_e3ff8c5d_29554cuda3std3__419piecewise_constructE,@object
	.size		_ZN39_INTERNAL_94a1172a_4_k_cu_e3ff8c5d_29554cuda3std3__419piecewise_constructE,(_ZN39_INTERNAL_94a1172a_4_k_cu_e3ff8c5d_29554cuda3std3__45__cpo4cendE - _ZN39_INTERNAL_94a1172a_4_k_cu_e3ff8c5d_29554cuda3std3__419piecewise_constructE)
_ZN39_INTERNAL_94a1172a_4_k_cu_e3ff8c5d_29554cuda3std3__419piecewise_constructE:
	.zero		1
	.type		_ZN39_INTERNAL_94a1172a_4_k_cu_e3ff8c5d_29554cuda3std3__45__cpo4cendE,@object
	.size		_ZN39_INTERNAL_94a1172a_4_k_cu_e3ff8c5d_29554cuda3std3__45__cpo4cendE,(_ZN39_INTERNAL_94a1172a_4_k_cu_e3ff8c5d_29554cuda3std6ranges3__45__cpo4swapE - _ZN39_INTERNAL_94a1172a_4_k_cu_e3ff8c5d_29554cuda3std3__45__cpo4cendE)
_ZN39_INTERNAL_94a1172a_4_k_cu_e3ff8c5d_29554cuda3std3__45__cpo4cendE:
	.zero		1
	.type		_ZN39_INTERNAL_94a1172a_4_k_cu_e3ff8c5d_29554cuda3std6ranges3__45__cpo4swapE,@object
	.size		_ZN39_INTERNAL_94a1172a_4_k_cu_e3ff8c5d_29554cuda3std6ranges3__45__cpo4swapE,(.L_10 - _ZN39_INTERNAL_94a1172a_4_k_cu_e3ff8c5d_29554cuda3std6ranges3__45__cpo4swapE)
_ZN39_INTERNAL_94a1172a_4_k_cu_e3ff8c5d_29554cuda3std6ranges3__45__cpo4swapE:
	.zero		1
.L_10:


//--------------------- .nv.constant0._ZN7cutlass13device_kernelINS_4gemm6kernel13GemmUniversalIN4cute5tupleIJiiiiEEENS1_10collective13CollectiveMmaINS1_35MainloopSm100TmaUmmaWarpSpecializedILi8ELi2ELi4ENS5_IJNS4_1CILi2EEENSA_ILi1EEESC_EEEEENS5_IJNSA_ILi256EEENSA_ILi128EEENSA_ILi64EEEEEENS_6half_tENS5_IJlSC_lEEESJ_SK_NS4_8TiledMMAINS4_8MMA_AtomIJNS4_26SM100_MMA_F16BF16_2x1SM_SSISJ_SJ_fLi256ELi128ELNS4_4UMMA5MajorE0ELSP_0ELNSO_7ScaleInE0ELSQ_0EEEEEENS4_6LayoutINS5_IJSC_SC_SC_EEENS5_IJNSA_ILi0EEESV_SV_EEEEENS5_IJNS4_10UnderscoreESY_SY_EEEEENS4_18SM100_TMA_2SM_LOADENS4_14ComposedLayoutINS4_7SwizzleILi3ELi4ELi3EEENS4_18smem_ptr_flag_bitsILi16EEENST_INS5_IJNSA_ILi8EEESH_EEENS5_IJSH_SC_EEEEEEEvNS4_8identityES11_S1B_vS1C_EENS_8epilogue10collective18CollectiveEpilogueINS1E_23Sm100TmaWarpSpecializedILi4ELi2ELi32ELb1ELb0EEEJNS5_IJSG_SG_SH_EEENS5_IJNST_ISG_SC_EENST_INSA_ILi32EEESC_EEEEESJ_SK_SJ_SK_NS1E_6fusion15FusionCallbacksIS1I_NS1O_13LinCombEltActINS1E_6thread4ReLuESJ_fSJ_fLNS_15FloatRoundStyleE2EEES1J_S1N_JEEENS4_5SM1004TMEM4LOAD26SM100_TMEM_LOAD_32dp32b32xENS4_13SM90_TMA_LOADENS12_INS13_ILi2ELi4ELi3EEES16_NST_INS5_IJS17_S1L_EEENS5_IJS1L_SC_EEEEEEENS4_39AutoVectorizingCopyWithAssumedAlignmentILi128EEENS4_14SM90_TMA_STOREES25_S27_S27_EEEvvEEEEvNT_6ParamsE --------------------------
	.section	.nv.constant0._ZN7cutlass13device_kernelINS_4gemm6kernel13GemmUniversalIN4cute5tupleIJiiiiEEENS1_10collective13CollectiveMmaINS1_35MainloopSm100TmaUmmaWarpSpecializedILi8ELi2ELi4ENS5_IJNS4_1CILi2EEENSA_ILi1EEESC_EEEEENS5_IJNSA_ILi256EEENSA_ILi128EEENSA_ILi64EEEEEENS_6half_tENS5_IJlSC_lEEESJ_SK_NS4_8TiledMMAINS4_8MMA_AtomIJNS4_26SM100_MMA_F16BF16_2x1SM_SSISJ_SJ_fLi256ELi128ELNS4_4UMMA5MajorE0ELSP_0ELNSO_7ScaleInE0ELSQ_0EEEEEENS4_6LayoutINS5_IJSC_SC_SC_EEENS5_IJNSA_ILi0EEESV_SV_EEEEENS5_IJNS4_10UnderscoreESY_SY_EEEEENS4_18SM100_TMA_2SM_LOADENS4_14ComposedLayoutINS4_7SwizzleILi3ELi4ELi3EEENS4_18smem_ptr_flag_bitsILi16EEENST_INS5_IJNSA_ILi8EEESH_EEENS5_IJSH_SC_EEEEEEEvNS4_8identityES11_S1B_vS1C_EENS_8epilogue10collective18CollectiveEpilogueINS1E_23Sm100TmaWarpSpecializedILi4ELi2ELi32ELb1ELb0EEEJNS5_IJSG_SG_SH_EEENS5_IJNST_ISG_SC_EENST_INSA_ILi32EEESC_EEEEESJ_SK_SJ_SK_NS1E_6fusion15FusionCallbacksIS1I_NS1O_13LinCombEltActINS1E_6thread4ReLuESJ_fSJ_fLNS_15FloatRoundStyleE2EEES1J_S1N_JEEENS4_5SM1004TMEM4LOAD26SM100_TMEM_LOAD_32dp32b32xENS4_13SM90_TMA_LOADENS12_INS13_ILi2ELi4ELi3EEES16_NST_INS5_IJS17_S1L_EEENS5_IJS1L_SC_EEEEEEENS4_39AutoVectorizingCopyWithAssumedAlignmentILi128EEENS4_14SM90_TMA_STOREES25_S27_S27_EEEvvEEEEvNT_6ParamsE,"a",@progbits
	.sectionflags	@""
	.align	4
.nv.constant0._ZN7cutlass13device_kernelINS_4gemm6kernel13GemmUniversalIN4cute5tupleIJiiiiEEENS1_10collective13CollectiveMmaINS1_35MainloopSm100TmaUmmaWarpSpecializedILi8ELi2ELi4ENS5_IJNS4_1CILi2EEENSA_ILi1EEESC_EEEEENS5_IJNSA_ILi256EEENSA_ILi128EEENSA_ILi64EEEEEENS_6half_tENS5_IJlSC_lEEESJ_SK_NS4_8TiledMMAINS4_8MMA_AtomIJNS4_26SM100_MMA_F16BF16_2x1SM_SSISJ_SJ_fLi256ELi128ELNS4_4UMMA5MajorE0ELSP_0ELNSO_7ScaleInE0ELSQ_0EEEEEENS4_6LayoutINS5_IJSC_SC_SC_EEENS5_IJNSA_ILi0EEESV_SV_EEEEENS5_IJNS4_10UnderscoreESY_SY_EEEEENS4_18SM100_TMA_2SM_LOADENS4_14ComposedLayoutINS4_7SwizzleILi3ELi4ELi3EEENS4_18smem_ptr_flag_bitsILi16EEENST_INS5_IJNSA_ILi8EEESH_EEENS5_IJSH_SC_EEEEEEEvNS4_8identityES11_S1B_vS1C_EENS_8epilogue10collective18CollectiveEpilogueINS1E_23Sm100TmaWarpSpecializedILi4ELi2ELi32ELb1ELb0EEEJNS5_IJSG_SG_SH_EEENS5_IJNST_ISG_SC_EENST_INSA_ILi32EEESC_EEEEESJ_SK_SJ_SK_NS1E_6fusion15FusionCallbacksIS1I_NS1O_13LinCombEltActINS1E_6thread4ReLuESJ_fSJ_fLNS_15FloatRoundStyleE2EEES1J_S1N_JEEENS4_5SM1004TMEM4LOAD26SM100_TMEM_LOAD_32dp32b32xENS4_13SM90_TMA_LOADENS12_INS13_ILi2ELi4ELi3EEES16_NST_INS5_IJS17_S1L_EEENS5_IJS1L_SC_EEEEEEENS4_39AutoVectorizingCopyWithAssumedAlignmentILi128EEENS4_14SM90_TMA_STOREES25_S27_S27_EEEvvEEEEvNT_6ParamsE:
	.zero		2944


//--------------------- SYMBOLS --------------------------

	.type		.nv.reservedSmem.offset0,@object
	.size		.nv.reservedSmem.offset0,0x4
	.type		.nv.reservedSmem.cap,@object
	.size		.nv.reservedSmem.cap,0x4
	.type		__assertfail,@function
